# CuTe-DSL kernel — source=cudnn_frontend_dsl family=gemm_swiglu
# config = {"ab_dtype": "BFloat16", "c_dtype": "BFloat16", "mma_mn": [128, 256], "cluster_mn": [2, 2]}


// ===== COMPILED SASS (sm_100a) =====

	.target	sm_100a

	.elftype	@"ET_EXEC"


//--------------------- .note.nv.tkinfo           --------------------------
	.section	.note.nv.tkinfo,"",@"SHT_NOTE"
	.sectionflags	@"SHF_NOTE_NV_TKINFO"
	.tkinfo
        /*0018*/ 	.word	0x00000081
        /*0030*/ 	.string	""
        /*0030*/ 	.string	"ptxas"
        /*0030*/ 	.string	"Cuda compilation tools, release 12.9, V12.9.83"
        /*0030*/ 	.string	"Build system must define TOOLS_VERSION_EXTENDED"
        /*0030*/ 	.string	"-O 3 -arch sm_100a "



//--------------------- .note.nv.cuver            --------------------------
	.section	.note.nv.cuver,"",@"SHT_NOTE"
	.sectionflags	@"SHF_NOTE_NV_CUVER"
        /*0018*/ 	.short	0x0001
        /*001a*/ 	.short	0x0064
        /*001c*/ 	.short	0x0001
        /*001e*/ 	.short	0x0000
        /*0020*/ 	.short	0x0001
        /*0022*/ 	.short	0x0000


//--------------------- .nv.info                  --------------------------
	.section	.nv.info,"",@"SHT_CUDA_INFO"
	.align	4


	//----- nvinfo : EIATTR_REGCOUNT
	.align		4
        /*0000*/ 	.byte	0x04, 0x2f
        /*0002*/ 	.short	(.L_4 - .L_3)
	.align		4
.L_3:
        /*0004*/ 	.word	index@(kernel_cutlass_kernel_cudnngemm_swigludense_gemm_persistent_swigluPersistentDenseGemmKernel_object_at__TiledMMA_ThrLayoutVMNK11110000_PermutationMNK____MMAAtom_ThrID10_ShapeMNK12825616_TV_0)
        /*0008*/ 	.word	0x00000060


	//----- nvinfo : EIATTR_FRAME_SIZE
	.align		4
.L_4:
        /*000c*/ 	.byte	0x04, 0x11
        /*000e*/ 	.short	(.L_6 - .L_5)
	.align		4
.L_5:
        /*0010*/ 	.word	index@($__internal_2_$__cuda_sm10x_tcgen05_guardrail_trap_unallocated_columns_being_dealloced)
        /*0014*/ 	.word	0x00000000


	//----- nvinfo : EIATTR_FRAME_SIZE
	.align		4
.L_6:
        /*0018*/ 	.byte	0x04, 0x11
        /*001a*/ 	.short	(.L_8 - .L_7)
	.align		4
.L_7:
        /*001c*/ 	.word	index@($__internal_1_$__cuda_sm10x_tcgen05_guardrail_trap_phase_invalid_during_alloc)
        /*0020*/ 	.word	0x00000000


	//----- nvinfo : EIATTR_FRAME_SIZE
	.align		4
.L_8:
        /*0024*/ 	.byte	0x04, 0x11
        /*0026*/ 	.short	(.L_10 - .L_9)
	.align		4
.L_9:
        /*0028*/ 	.word	index@($__internal_0_$__cuda_sm10x_tcgen05_guardrail_trap_col_being_dealloced_not_returned_by_alloc)
        /*002c*/ 	.word	0x00000000


	//----- nvinfo : EIATTR_FRAME_SIZE
	.align		4
.L_10:
        /*0030*/ 	.byte	0x04, 0x11
        /*0032*/ 	.short	(.L_12 - .L_11)
	.align		4
.L_11:
        /*0034*/ 	.word	index@(kernel_cutlass_kernel_cudnngemm_swigludense_gemm_persistent_swigluPersistentDenseGemmKernel_object_at__TiledMMA_ThrLayoutVMNK11110000_PermutationMNK____MMAAtom_ThrID10_ShapeMNK12825616_TV_0)
        /*0038*/ 	.word	0x00000000


	//----- nvinfo : EIATTR_MIN_STACK_SIZE
	.align		4
.L_12:
        /*003c*/ 	.byte	0x04, 0x12
        /*003e*/ 	.short	(.L_14 - .L_13)
	.align		4
.L_13:
        /*0040*/ 	.word	index@(kernel_cutlass_kernel_cudnngemm_swigludense_gemm_persistent_swigluPersistentDenseGemmKernel_object_at__TiledMMA_ThrLayoutVMNK11110000_PermutationMNK____MMAAtom_ThrID10_ShapeMNK12825616_TV_0)
        /*0044*/ 	.word	0x00000000
.L_14:


//--------------------- .nv.info.kernel_cutlass_kernel_cudnngemm_swigludense_gemm_persistent_swigluPersistentDenseGemmKernel_object_at__TiledMMA_ThrLayoutVMNK11110000_PermutationMNK____MMAAtom_ThrID10_ShapeMNK12825616_TV_0 --------------------------
	.section	.nv.info.kernel_cutlass_kernel_cudnngemm_swigludense_gemm_persistent_swigluPersistentDenseGemmKernel_object_at__TiledMMA_ThrLayoutVMNK11110000_PermutationMNK____MMAAtom_ThrID10_ShapeMNK12825616_TV_0,"",@"SHT_CUDA_INFO"
	.sectionflags	@""
	.align	4


	//----- nvinfo : EIATTR_CUDA_API_VERSION
	.align		4
        /*0000*/ 	.byte	0x04, 0x37
        /*0002*/ 	.short	(.L_16 - .L_15)
.L_15:
        /*0004*/ 	.word	0x00000081


	//----- nvinfo : EIATTR_KPARAM_INFO
	.align		4
.L_16:
        /*0008*/ 	.byte	0x04, 0x17
        /*000a*/ 	.short	(.L_18 - .L_17)
.L_17:
        /*000c*/ 	.word	0x00000000
        /*0010*/ 	.short	0x0008
        /*0012*/ 	.short	0x0264
        /*0014*/ 	.byte	0x00, 0xf0, 0x11, 0x00


	//----- nvinfo : EIATTR_KPARAM_INFO
	.align		4
.L_18:
        /*0018*/ 	.byte	0x04, 0x17
        /*001a*/ 	.short	(.L_20 - .L_19)
.L_19:
        /*001c*/ 	.word	0x00000000
        /*0020*/ 	.short	0x0007
        /*0022*/ 	.short	0x0258
        /*0024*/ 	.byte	0x00, 0xf0, 0x31, 0x00


	//----- nvinfo : EIATTR_KPARAM_INFO
	.align		4
.L_20:
        /*0028*/ 	.byte	0x04, 0x17
        /*002a*/ 	.short	(.L_22 - .L_21)
.L_21:
        /*002c*/ 	.word	0x00000000
        /*0030*/ 	.short	0x0006
        /*0032*/ 	.short	0x024c
        /*0034*/ 	.byte	0x00, 0xf0, 0x31, 0x00


	//----- nvinfo : EIATTR_KPARAM_INFO
	.align		4
.L_22:
        /*0038*/ 	.byte	0x04, 0x17
        /*003a*/ 	.short	(.L_24 - .L_23)
.L_23:
        /*003c*/ 	.word	0x00000000
        /*0040*/ 	.short	0x0005
        /*0042*/ 	.short	0x0240
        /*0044*/ 	.byte	0x00, 0xf0, 0x31, 0x00


	//----- nvinfo : EIATTR_KPARAM_INFO
	.align		4
.L_24:
        /*0048*/ 	.byte	0x04, 0x17
        /*004a*/ 	.short	(.L_26 - .L_25)
.L_25:
        /*004c*/ 	.word	0x00000000
        /*0050*/ 	.short	0x0004
        /*0052*/ 	.short	0x01c0
        /*0054*/ 	.byte	0x00, 0xf0, 0x01, 0x02


	//----- nvinfo : EIATTR_KPARAM_INFO
	.align		4
.L_26:
        /*0058*/ 	.byte	0x04, 0x17
        /*005a*/ 	.short	(.L_28 - .L_27)
.L_27:
        /*005c*/ 	.word	0x00000000
        /*0060*/ 	.short	0x0003
        /*0062*/ 	.short	0x0140
        /*0064*/ 	.byte	0x00, 0xf0, 0x01, 0x02


	//----- nvinfo : EIATTR_KPARAM_INFO
	.align		4
.L_28:
        /*0068*/ 	.byte	0x04, 0x17
        /*006a*/ 	.short	(.L_30 - .L_29)
.L_29:
        /*006c*/ 	.word	0x00000000
        /*0070*/ 	.short	0x0002
        /*0072*/ 	.short	0x00c0
        /*0074*/ 	.byte	0x00, 0xf0, 0x01, 0x02


	//----- nvinfo : EIATTR_KPARAM_INFO
	.align		4
.L_30:
        /*0078*/ 	.byte	0x04, 0x17
        /*007a*/ 	.short	(.L_32 - .L_31)
.L_31:
        /*007c*/ 	.word	0x00000000
        /*0080*/ 	.short	0x0001
        /*0082*/ 	.short	0x0040
        /*0084*/ 	.byte	0x00, 0xf0, 0x01, 0x02


	//----- nvinfo : EIATTR_KPARAM_INFO
	.align		4
.L_32:
        /*0088*/ 	.byte	0x04, 0x17
        /*008a*/ 	.short	(.L_34 - .L_33)
.L_33:
        /*008c*/ 	.word	0x00000000
        /*0090*/ 	.short	0x0000
        /*0092*/ 	.short	0x0000
        /*0094*/ 	.byte	0x00, 0xf0, 0x0d, 0x00


	//----- nvinfo : EIATTR_AT_ENTRY_FRAGMENTS
	.align		4
.L_34:
        /*0098*/ 	.byte	0x04, 0x4f
        /*009a*/ 	.short	(.L_36 - .L_35)


	//   ....[0]....
.L_35:
        /*009c*/ 	.word	0x00000004


	//----- nvinfo : EIATTR_RESERVED_SMEM_USED
	.align		4
.L_36:
        /*00a0*/ 	.byte	0x01, 0x41
	.zero		2


	//----- nvinfo : EIATTR_SPARSE_MMA_MASK
	.align		4
        /*00a4*/ 	.byte	0x03, 0x50
        /*00a6*/ 	.short	0x0000


	//----- nvinfo : EIATTR_TCGEN05_1CTA_USED
	.align		4
        /*00a8*/ 	.byte	0x01, 0x51
	.zero		2


	//----- nvinfo : EIATTR_MAXREG_COUNT
	.align		4
        /*00ac*/ 	.byte	0x03, 0x1b
        /*00ae*/ 	.short	0x00ff


	//----- nvinfo : EIATTR_NUM_BARRIERS
	.align		4
        /*00b0*/ 	.byte	0x02, 0x4c
        /*00b2*/ 	.byte	0x03
	.zero		1


	//----- nvinfo : EIATTR_INT_WARP_WIDE_INSTR_OFFSETS
	.align		4
        /*00b4*/ 	.byte	0x04, 0x31
        /*00b6*/ 	.short	(.L_38 - .L_37)


	//   ....[0]....
.L_37:
        /*00b8*/ 	.word	0x00003eb0


	//   ....[1]....
        /*00bc*/ 	.word	0x00003ee0


	//----- nvinfo : EIATTR_COOP_GROUP_MASK_REGIDS
	.align		4
.L_38:
        /*00c0*/ 	.byte	0x04, 0x29
        /*00c2*/ 	.short	(.L_40 - .L_39)


	//   ....[0]....
.L_39:
        /*00c4*/ 	.word	0xffffffff


	//   ....[1]....
        /*00c8*/ 	.word	0xffffffff


	//   ....[2]....
        /*00cc*/ 	.word	0xffffffff


	//   ....[3]....
        /*00d0*/ 	.word	0xffffffff


	//   ....[4]....
        /*00d4*/ 	.word	0xffffffff


	//   ....[5]....
        /*00d8*/ 	.word	0xffffffff


	//   ....[6]....
        /*00dc*/ 	.word	0xffffffff


	//----- nvinfo : EIATTR_COOP_GROUP_INSTR_OFFSETS
	.align		4
.L_40:
        /*00e0*/ 	.byte	0x04, 0x28
        /*00e2*/ 	.short	(.L_42 - .L_41)


	//   ....[0]....
.L_41:
        /*00e4*/ 	.word	0x000003f0


	//   ....[1]....
        /*00e8*/ 	.word	0x000005a0


	//   ....[2]....
        /*00ec*/ 	.word	0x00000640


	//   ....[3]....
        /*00f0*/ 	.word	0x000018f0


	//   ....[4]....
        /*00f4*/ 	.word	0x00001bb0


	//   ....[5]....
        /*00f8*/ 	.word	0x00003d30


	//   ....[6]....
        /*00fc*/ 	.word	0x00003f90


	//----- nvinfo : EIATTR_VRC_CTA_INIT_COUNT
	.align		4
.L_42:
        /*0100*/ 	.byte	0x02, 0x4a
        /*0102*/ 	.byte	0x80
	.zero		1


	//----- nvinfo : EIATTR_MBARRIER_INSTR_OFFSETS
	.align		4
        /*0104*/ 	.byte	0x04, 0x39
        /*0106*/ 	.short	(.L_44 - .L_43)


	//   ....[0]....
.L_43:
        /*0108*/ 	.word	0x00000340
        /*010c*/ 	.word	0x000000ff
        /*0110*/ 	.word	0x00000000
        /*0114*/ 	.short	0x0100
        /*0116*/ 	.byte	0x05
	.zero		1


	//   ....[1]....
        /*0118*/ 	.word	0x00000350
        /*011c*/ 	.word	0x000000ff
        /*0120*/ 	.word	0x00000008
        /*0124*/ 	.short	0x0100
        /*0126*/ 	.byte	0x05
	.zero		1


	//   ....[2]....
        /*0128*/ 	.word	0x00000360
        /*012c*/ 	.word	0x000000ff
        /*0130*/ 	.word	0x00000010
        /*0134*/ 	.short	0x0100
        /*0136*/ 	.byte	0x05
	.zero		1


	//   ....[3]....
        /*0138*/ 	.word	0x00000370
        /*013c*/ 	.word	0x000000ff
        /*0140*/ 	.word	0x00000018
        /*0144*/ 	.short	0x0100
        /*0146*/ 	.byte	0x05
	.zero		1


	//   ....[4]....
        /*0148*/ 	.word	0x00000380
        /*014c*/ 	.word	0x000000ff
        /*0150*/ 	.word	0x00000020
        /*0154*/ 	.short	0x0100
        /*0156*/ 	.byte	0x05
	.zero		1


	//   ....[5]....
        /*0158*/ 	.word	0x00000390
        /*015c*/ 	.word	0x000000ff
        /*0160*/ 	.word	0x00000028
        /*0164*/ 	.short	0x0100
        /*0166*/ 	.byte	0x05
	.zero		1


	//   ....[6]....
        /*0168*/ 	.word	0x00000510
        /*016c*/ 	.word	0x000000ff
        /*0170*/ 	.word	0x00000030
        /*0174*/ 	.short	0x0100
        /*0176*/ 	.byte	0x06
	.zero		1


	//   ....[7]....
        /*0178*/ 	.word	0x00000520
        /*017c*/ 	.word	0x000000ff
        /*0180*/ 	.word	0x00000038
        /*0184*/ 	.short	0x0100
        /*0186*/ 	.byte	0x06
	.zero		1


	//   ....[8]....
        /*0188*/ 	.word	0x00000530
        /*018c*/ 	.word	0x000000ff
        /*0190*/ 	.word	0x00000040
        /*0194*/ 	.short	0x0100
        /*0196*/ 	.byte	0x06
	.zero		1


	//   ....[9]....
        /*0198*/ 	.word	0x00000540
        /*019c*/ 	.word	0x000000ff
        /*01a0*/ 	.word	0x00000048
        /*01a4*/ 	.short	0x0100
        /*01a6*/ 	.byte	0x06
	.zero		1


	//   ....[10]....
        /*01a8*/ 	.word	0x00000ab0
        /*01ac*/ 	.word	0x000000ff
        /*01b0*/ 	.word	0x00000018
        /*01b4*/ 	.short	0x010a
        /*01b6*/ 	.byte	0x07
	.zero		1


	//   ....[11]....
        /*01b8*/ 	.word	0x00000c20
        /*01bc*/ 	.word	0x000000ff
        /*01c0*/ 	.word	0x00000018
        /*01c4*/ 	.short	0x010a
        /*01c6*/ 	.byte	0x09
	.zero		1


	//   ....[12]....
        /*01c8*/ 	.word	0x00000d40
        /*01cc*/ 	.word	0x000000ff
        /*01d0*/ 	.word	0x00000018
        /*01d4*/ 	.short	0x010a
        /*01d6*/ 	.byte	0x21
	.zero		1


	//   ....[13]....
        /*01d8*/ 	.word	0x00001000
        /*01dc*/ 	.word	0x000000ff
        /*01e0*/ 	.word	0x00000018
        /*01e4*/ 	.short	0x010a
        /*01e6*/ 	.byte	0x04
	.zero		1


	//   ....[14]....
        /*01e8*/ 	.word	0x000013b0
        /*01ec*/ 	.word	0x000000ff
        /*01f0*/ 	.word	0x00000000
        /*01f4*/ 	.short	0x010a
        /*01f6*/ 	.byte	0x06
	.zero		1


	//   ....[15]....
        /*01f8*/ 	.word	0x000013d0
        /*01fc*/ 	.word	0x000000ff
        /*0200*/ 	.word	0x00000040
        /*0204*/ 	.short	0x010a
        /*0206*/ 	.byte	0x07
	.zero		1


	//   ....[16]....
        /*0208*/ 	.word	0x00001560
        /*020c*/ 	.word	0x000000ff
        /*0210*/ 	.word	0x00000000
        /*0214*/ 	.short	0x010a
        /*0216*/ 	.byte	0x05
	.zero		1


	//   ....[17]....
        /*0218*/ 	.word	0x000016e0
        /*021c*/ 	.word	0x000000ff
        /*0220*/ 	.word	0x00000000
        /*0224*/ 	.short	0x010a
        /*0226*/ 	.byte	0x06
	.zero		1


	//   ....[18]....
        /*0228*/ 	.word	0x00001870
        /*022c*/ 	.word	0x00000000
        /*0230*/ 	.word	0x00000040
        /*0234*/ 	.short	0x010a
        /*0236*/ 	.byte	0xff
	.zero		1


	//   ....[19]....
        /*0238*/ 	.word	0x00002180
        /*023c*/ 	.word	0x000000ff
        /*0240*/ 	.word	0x00000030
        /*0244*/ 	.short	0x010a
        /*0246*/ 	.byte	0x17
	.zero		1


	//   ....[20]....
        /*0248*/ 	.word	0x00003ab0
        /*024c*/ 	.word	0x000000ff
        /*0250*/ 	.word	0x00000040
        /*0254*/ 	.short	0x0101
        /*0256*/ 	.byte	0x17
	.zero		1


	//   ....[21]....
        /*0258*/ 	.word	0x00003ff0
        /*025c*/ 	.word	0x00000000
        /*0260*/ 	.word	0x00000018
        /*0264*/ 	.short	0x010a
        /*0266*/ 	.byte	0xff
	.zero		1


	//   ....[22]....
        /*0268*/ 	.word	0x00004070
        /*026c*/ 	.word	0x00000000
        /*0270*/ 	.word	0x00000018
        /*0274*/ 	.short	0x010a
        /*0276*/ 	.byte	0xff
	.zero		1


	//   ....[23]....
        /*0278*/ 	.word	0x000040f0
        /*027c*/ 	.word	0x00000000
        /*0280*/ 	.word	0x00000040
        /*0284*/ 	.short	0x010a
        /*0286*/ 	.byte	0xff
	.zero		1


	//   ....[24]....
        /*0288*/ 	.word	0x00004170
        /*028c*/ 	.word	0x00000000
        /*0290*/ 	.word	0x00000000
        /*0294*/ 	.short	0x010a
        /*0296*/ 	.byte	0xff
	.zero		1


	//   ....[25]....
        /*0298*/ 	.word	0x000041d0
        /*029c*/ 	.word	0x00000000
        /*02a0*/ 	.word	0x00000040
        /*02a4*/ 	.short	0x010a
        /*02a6*/ 	.byte	0xff
	.zero		1


	//   ....[26]....
        /*02a8*/ 	.word	0x00004240
        /*02ac*/ 	.word	0x00000004
        /*02b0*/ 	.word	0x00000030
        /*02b4*/ 	.short	0x010a
        /*02b6*/ 	.byte	0xff
	.zero		1


	//----- nvinfo : EIATTR_NUM_MBARRIERS
	.align		4
.L_44:
        /*02b8*/ 	.byte	0x03, 0x38
        /*02ba*/ 	.short	0x000a


	//----- nvinfo : EIATTR_EXIT_INSTR_OFFSETS
	.align		4
        /*02bc*/ 	.byte	0x04, 0x1c
        /*02be*/ 	.short	(.L_46 - .L_45)


	//   ....[0]....
.L_45:
        /*02c0*/ 	.word	0x000018b0


	//   ....[1]....
        /*02c4*/ 	.word	0x00003fb0


	//----- nvinfo : EIATTR_REQNTID
	.align		4
.L_46:
        /*02c8*/ 	.byte	0x04, 0x10
        /*02ca*/ 	.short	(.L_48 - .L_47)
.L_47:
        /*02cc*/ 	.word	0x000000c0
        /*02d0*/ 	.word	0x00000001
        /*02d4*/ 	.word	0x00000001


	//----- nvinfo : EIATTR_CRS_STACK_SIZE
	.align		4
.L_48:
        /*02d8*/ 	.byte	0x04, 0x1e
        /*02da*/ 	.short	(.L_50 - .L_49)
.L_49:
        /*02dc*/ 	.word	0x00000000


	//----- nvinfo : EIATTR_CBANK_PARAM_SIZE
	.align		4
.L_50:
        /*02e0*/ 	.byte	0x03, 0x19
        /*02e2*/ 	.short	0x0268


	//----- nvinfo : EIATTR_PARAM_CBANK
	.align		4
        /*02e4*/ 	.byte	0x04, 0x0a
        /*02e6*/ 	.short	(.L_52 - .L_51)
	.align		4
.L_51:
        /*02e8*/ 	.word	index@(.nv.constant0.kernel_cutlass_kernel_cudnngemm_swigludense_gemm_persistent_swigluPersistentDenseGemmKernel_object_at__TiledMMA_ThrLayoutVMNK11110000_PermutationMNK____MMAAtom_ThrID10_ShapeMNK12825616_TV_0)
        /*02ec*/ 	.short	0x0380
        /*02ee*/ 	.short	0x0268


	//----- nvinfo : EIATTR_SW_WAR
	.align		4
.L_52:
        /*02f0*/ 	.byte	0x04, 0x36
        /*02f2*/ 	.short	(.L_54 - .L_53)
.L_53:
        /*02f4*/ 	.word	0x00000008
.L_54:


//--------------------- .nv.compat                --------------------------
	.section	.nv.compat,"",@"SHT_CUDA_COMPAT_INFO"
	.align	4
        /*0000*/ 	.byte	0x02, 0x02, 0x02, 0x00, 0x02, 0x05, 0x05, 0x00, 0x02, 0x03, 0x01, 0x00, 0x02, 0x06, 0x01, 0x00


//--------------------- .nv.callgraph             --------------------------
	.section	.nv.callgraph,"",@"SHT_CUDA_CALLGRAPH"
	.align	4
	.sectionentsize	8
	.align		4
        /*0000*/ 	.word	0x00000000
	.align		4
        /*0004*/ 	.word	0xffffffff
	.align		4
        /*0008*/ 	.word	0x00000000
	.align		4
        /*000c*/ 	.word	0xfffffffe
	.align		4
        /*0010*/ 	.word	0x00000000
	.align		4
        /*0014*/ 	.word	0xfffffffd
	.align		4
        /*0018*/ 	.word	0x00000000
	.align		4
        /*001c*/ 	.word	0xfffffffc


//--------------------- .text.kernel_cutlass_kernel_cudnngemm_swigludense_gemm_persistent_swigluPersistentDenseGemmKernel_object_at__TiledMMA_ThrLayoutVMNK11110000_PermutationMNK____MMAAtom_ThrID10_ShapeMNK12825616_TV_0 --------------------------
	.section	.text.kernel_cutlass_kernel_cudnngemm_swigludense_gemm_persistent_swigluPersistentDenseGemmKernel_object_at__TiledMMA_ThrLayoutVMNK11110000_PermutationMNK____MMAAtom_ThrID10_ShapeMNK12825616_TV_0,"ax",@progbits
	.align	128
        .global         kernel_cutlass_kernel_cudnngemm_swigludense_gemm_persistent_swigluPersistentDenseGemmKernel_object_at__TiledMMA_ThrLayoutVMNK11110000_PermutationMNK____MMAAtom_ThrID10_ShapeMNK12825616_TV_0
        .type           kernel_cutlass_kernel_cudnngemm_swigludense_gemm_persistent_swigluPersistentDenseGemmKernel_object_at__TiledMMA_ThrLayoutVMNK11110000_PermutationMNK____MMAAtom_ThrID10_ShapeMNK12825616_TV_0,@function
        .size           kernel_cutlass_kernel_cudnngemm_swigludense_gemm_persistent_swigluPersistentDenseGemmKernel_object_at__TiledMMA_ThrLayoutVMNK11110000_PermutationMNK____MMAAtom_ThrID10_ShapeMNK12825616_TV_0,(.L_x_57 - kernel_cutlass_kernel_cudnngemm_swigludense_gemm_persistent_swigluPersistentDenseGemmKernel_object_at__TiledMMA_ThrLayoutVMNK11110000_PermutationMNK____MMAAtom_ThrID10_ShapeMNK12825616_TV_0)
        .other          kernel_cutlass_kernel_cudnngemm_swigludense_gemm_persistent_swigluPersistentDenseGemmKernel_object_at__TiledMMA_ThrLayoutVMNK11110000_PermutationMNK____MMAAtom_ThrID10_ShapeMNK12825616_TV_0,@"STO_CUDA_ENTRY STV_DEFAULT"
kernel_cutlass_kernel_cudnngemm_swigludense_gemm_persistent_swigluPersistentDenseGemmKernel_object_at__TiledMMA_ThrLayoutVMNK11110000_PermutationMNK____MMAAtom_ThrID10_ShapeMNK12825616_TV_0:
.text.kernel_cutlass_kernel_cudnngemm_swigludense_gemm_persistent_swigluPersistentDenseGemmKernel_object_at__TiledMMA_ThrLayoutVMNK11110000_PermutationMNK____MMAAtom_ThrID10_ShapeMNK12825616_TV_0:
[----:B------:R-:W1:Y:S01]  /*0000*/  LDC R1, c[0x0][0x37c] ;  /* 0x0000df00ff017b82 */ /* 0x000e620000000800 */
[----:B------:R-:W2:Y:S07]  /*0010*/  S2R R3, SR_TID.X ;  /* 0x0000000000037919 */ /* 0x000eae0000002100 */
[----:B------:R-:W3:Y:S01]  /*0020*/  S2UR UR7, SR_CgaCtaId ;  /* 0x00000000000779c3 */ /* 0x000ee20000008800 */
[----:B------:R-:W4:Y:S01]  /*0030*/  LDCU.U8 UR9, c[0x0][0x382] ;  /* 0x00007040ff0977ac */ /* 0x000f220008000000 */
[----:B------:R-:W5:Y:S01]  /*0040*/  LDCU.U8 UR8, c[0x0][0x381] ;  /* 0x00007020ff0877ac */ /* 0x000f620008000000 */
[----:B------:R-:W2:Y:S01]  /*0050*/  LDCU UR5, c[0x0][0x36c] ;  /* 0x00006d80ff0577ac */ /* 0x000ea20008000800 */
[----:B------:R-:W-:Y:S01]  /*0060*/  UMOV UR13, 0x3 ;  /* 0x00000003000d7882 */ /* 0x000fe20000000000 */
[----:B----4-:R-:W-:-:S02]  /*0070*/  ULOP3.LUT UR9, UR9, 0x1, URZ, 0xc0, !UPT ;  /* 0x0000000109097892 */ /* 0x010fc4000f8ec0ff */
[----:B-----5:R-:W-:Y:S02]  /*0080*/  ULOP3.LUT UR8, UR8, 0x1, URZ, 0xc0, !UPT ;  /* 0x0000000108087892 */ /* 0x020fe4000f8ec0ff */
[----:B---3--:R-:W-:Y:S02]  /*0090*/  ULEA.HI UR4, UR7, UR7, URZ, 0x1 ;  /* 0x0000000707047291 */ /* 0x008fe4000f8f08ff */
[----:B--2---:R-:W-:Y:S02]  /*00a0*/  UISETP.EQ.U32.AND UP2, UPT, UR5, 0x1, UPT ;  /* 0x000000010500788c */ /* 0x004fe4000bf42070 */
[----:B------:R-:W-:Y:S01]  /*00b0*/  USHF.R.S32.HI UR29, URZ, 0x1, UR4 ;  /* 0x00000001ff1d7899 */ /* 0x000fe20008011404 */
[----:B------:R-:W-:Y:S01]  /*00c0*/  SHF.R.U32.HI R0, RZ, 0x5, R3 ;  /* 0x00000005ff007819 */ /* 0x000fe20000011603 */
[----:B------:R-:W-:Y:S02]  /*00d0*/  ULOP3.LUT UR12, UR4, 0xfffffffe, URZ, 0xc0, !UPT ;  /* 0xfffffffe040c7892 */ /* 0x000fe4000f8ec0ff */
[----:B------:R-:W-:Y:S01]  /*00e0*/  ULEA.HI UR6, UR4, UR29, URZ, 0x1 ;  /* 0x0000001d04067291 */ /* 0x000fe2000f8f08ff */
[----:B------:R-:W-:Y:S01]  /*00f0*/  R2UR UR21, R0 ;  /* 0x00000000001572ca */ /* 0x000fe200000e0000 */
[----:B------:R-:W-:-:S02]  /*0100*/  UISETP.NE.U32.AND UP6, UPT, UR9, 0x1, UPT ;  /* 0x000000010900788c */ /* 0x000fc4000bfc5070 */
[----:B------:R-:W-:Y:S02]  /*0110*/  ULOP3.LUT UR6, UR6, 0xfffffffe, URZ, 0xc0, !UPT ;  /* 0xfffffffe06067892 */ /* 0x000fe4000f8ec0ff */
[----:B------:R-:W-:Y:S02]  /*0120*/  UISETP.NE.U32.AND UP5, UPT, UR8, 0x1, UPT ;  /* 0x000000010800788c */ /* 0x000fe4000bfa5070 */
[----:B------:R-:W-:Y:S02]  /*0130*/  UIADD3 UR29, UPT, UPT, UR29, -UR6, URZ ;  /* 0x800000061d1d7290 */ /* 0x000fe4000fffe0ff */
[----:B------:R-:W-:Y:S02]  /*0140*/  UIADD3 UR12, UPT, UPT, -UR12, UR7, URZ ;  /* 0x000000070c0c7290 */ /* 0x000fe4000fffe1ff */
[----:B------:R-:W-:Y:S02]  /*0150*/  UIADD3 UR4, UPT, UPT, UR29, UR29, URZ ;  /* 0x0000001d1d047290 */ /* 0x000fe4000fffe0ff */
[----:B------:R-:W-:-:S02]  /*0160*/  UISETP.NE.AND UP4, UPT, UR21, 0x5, UPT ;  /* 0x000000051500788c */ /* 0x000fc4000bf85270 */
[----:B------:R-:W-:Y:S02]  /*0170*/  UISETP.NE.AND UP3, UPT, UR21, URZ, UPT ;  /* 0x000000ff1500728c */ /* 0x000fe4000bf65270 */
[----:B------:R-:W-:-:S05]  /*0180*/  USHF.L.U32 UR13, UR13, UR4, URZ ;  /* 0x000000040d0d7299 */ /* 0x000fca00080006ff */
[----:B-1----:R-:W-:Y:S07]  /*0190*/  BRA.U UP4, `(.L_x_0) ;  /* 0x0000000104387547 */ /* 0x002fee000b800000 */
[----:B------:R-:W1:Y:S02]  /*01a0*/  LDCU.64 UR4, c[0x0][0x348] ;  /* 0x00006900ff0477ac */ /* 0x000e640008000a00 */
[----:B-1----:R-:W-:Y:S02]  /*01b0*/  UIADD3 UR14, UP1, UPT, UR4, 0x40, URZ ;  /* 0x00000040040e7890 */ /* 0x002fe4000ff3e0ff */
[----:B------:R-:W-:Y:S02]  /*01c0*/  UIADD3 UR10, UP0, UPT, UR4, 0xc0, URZ ;  /* 0x000000c0040a7890 */ /* 0x000fe4000ff1e0ff */
[----:B------:R-:W-:Y:S02]  /*01d0*/  UIADD3.X UR15, UPT, UPT, URZ, UR5, URZ, UP1, !UPT ;  /* 0x00000005ff0f7290 */ /* 0x000fe40008ffe4ff */
[----:B------:R-:W-:Y:S02]  /*01e0*/  UIADD3 UR8, UP1, UPT, UR4, 0x140, URZ ;  /* 0x0000014004087890 */ /* 0x000fe4000ff3e0ff */
[----:B------:R-:W-:-:S02]  /*01f0*/  UIADD3.X UR11, UPT, UPT, URZ, UR5, URZ, UP0, !UPT ;  /* 0x00000005ff0b7290 */ /* 0x000fc400087fe4ff */
[----:B------:R-:W-:Y:S02]  /*0200*/  UIADD3 UR4, UP0, UPT, UR4, 0x1c0, URZ ;  /* 0x000001c004047890 */ /* 0x000fe4000ff1e0ff */
[----:B------:R-:W-:Y:S01]  /*0210*/  UIADD3.X UR9, UPT, UPT, URZ, UR5, URZ, UP1, !UPT ;  /* 0x00000005ff097290 */ /* 0x000fe20008ffe4ff */
[----:B------:R1:W-:Y:S01]  /*0220*/  UTMACCTL.PF [UR14] ;  /* 0x000000000e0079b9 */ /* 0x0003e20008040000 */
[----:B------:R-:W-:-:S03]  /*0230*/  UIADD3.X UR5, UPT, UPT, URZ, UR5, URZ, UP0, !UPT ;  /* 0x00000005ff057290 */ /* 0x000fc600087fe4ff */
[----:B------:R1:W-:Y:S04]  /*0240*/  UTMACCTL.PF [UR10] ;  /* 0x000000000a0079b9 */ /* 0x0003e80008040000 */
[----:B------:R1:W-:Y:S02]  /*0250*/  UTMACCTL.PF [UR8] ;  /* 0x00000000080079b9 */ /* 0x0003e40008040000 */
[----:B------:R1:W-:Y:S02]  /*0260*/  UTMACCTL.PF [UR4] ;  /* 0x00000000040079b9 */ /* 0x0003e40008040000 */
[----:B-1----:R-:W-:Y:S01]  /*0270*/  NOP ;  /* 0x0000000000007918 */ /* 0x002fe20000000000 */
.L_x_0:
[----:B------:R-:W-:Y:S05]  /*0280*/  BRA.U UP3, `(.L_x_1) ;  /* 0x0000000103487547 */ /* 0x000fea000b800000 */
[----:B------:R-:W-:Y:S01]  /*0290*/  UMOV UR5, 0x400 ;  /* 0x0000040000057882 */ /* 0x000fe20000000000 */
[----:B------:R-:W-:Y:S01]  /*02a0*/  UMOV UR8, 0x1 ;  /* 0x0000000100087882 */ /* 0x000fe20000000000 */
[----:B------:R-:W-:Y:S02]  /*02b0*/  ULEA UR5, UR7, UR5, 0x18 ;  /* 0x0000000507057291 */ /* 0x000fe4000f8ec0ff */
[----:B------:R-:W-:-:S04]  /*02c0*/  UIADD3 UR8, UPT, UPT, -UR8, 0x100000, URZ ;  /* 0x0010000008087890 */ /* 0x000fc8000fffe1ff */
[----:B------:R-:W-:Y:S02]  /*02d0*/  USHF.L.U32 UR9, UR8, 0xb, URZ ;  /* 0x0000000b08097899 */ /* 0x000fe400080006ff */
[----:B------:R-:W-:Y:S01]  /*02e0*/  USHF.L.U32 UR8, UR8, 0x1, URZ ;  /* 0x0000000108087899 */ /* 0x000fe200080006ff */
[----:B------:R-:W-:Y:S02]  /*02f0*/  UMOV UR4, 0x3 ;  /* 0x0000000300047882 */ /* 0x000fe40000000000 */
[----:B------:R-:W-:-:S04]  /*0300*/  UIADD3 UR10, UPT, UPT, -UR4, 0x100000, URZ ;  /* 0x00100000040a7890 */ /* 0x000fc8000fffe1ff */
[----:B------:R-:W-:Y:S02]  /*0310*/  USHF.L.U32 UR11, UR10, 0xb, URZ ;  /* 0x0000000b0a0b7899 */ /* 0x000fe400080006ff */
[----:B------:R-:W-:Y:S01]  /*0320*/  USHF.L.U32 UR10, UR10, 0x1, URZ ;  /* 0x000000010a0a7899 */ /* 0x000fe200080006ff */
[----:B------:R-:W1:Y:S02]  /*0330*/  FENCE.VIEW.ASYNC.S ;  /* 0x00000000000073c6 */ /* 0x000e640000000000 */
[----:B-1----:R1:W2:Y:S01]  /*0340*/  SYNCS.EXCH.64 URZ, [UR5], UR8 ;  /* 0x0000000805ff75b2 */ /* 0x0022a20008000100 */
[----:B------:R1:W3:Y:S01]  /*0350*/  SYNCS.EXCH.64 URZ, [UR5+0x8], UR8 ;  /* 0x0000080805ff75b2 */ /* 0x0002e20008000100 */
[----:B------:R1:W4:Y:S07]  /*0360*/  SYNCS.EXCH.64 URZ, [UR5+0x10], UR8 ;  /* 0x0000100805ff75b2 */ /* 0x00032e0008000100 */
[----:B------:R1:W5:Y:S01]  /*0370*/  SYNCS.EXCH.64 URZ, [UR5+0x18], UR10 ;  /* 0x0000180a05ff75b2 */ /* 0x0003620008000100 */
[----:B------:R1:W1:Y:S01]  /*0380*/  SYNCS.EXCH.64 URZ, [UR5+0x20], UR10 ;  /* 0x0000200a05ff75b2 */ /* 0x0002620008000100 */
[----:B------:R1:W1:Y:S01]  /*0390*/  SYNCS.EXCH.64 URZ, [UR5+0x28], UR10 ;  /* 0x0000280a05ff75b2 */ /* 0x0002620008000100 */
[----:B------:R-:W-:Y:S01]  /*03a0*/  NOP ;  /* 0x0000000000007918 */ /* 0x000fe20000000000 */
.L_x_1:
[----:B------:R-:W-:Y:S01]  /*03b0*/  NOP ;  /* 0x0000000000007918 */ /* 0x000fe20000000000 */
[----:B------:R-:W-:Y:S05]  /*03c0*/  BRA.U !UP2, `(.L_x_2) ;  /* 0x000000010a087547 */ /* 0x000fea000b800000 */
[----:B-12345:R-:W-:Y:S01]  /*03d0*/  UCGABAR_ARV ;  /* 0x00000000000079c7 */ /* 0x03efe20008000000 */
[----:B------:R-:W-:Y:S05]  /*03e0*/  BRA `(.L_x_3) ;  /* 0x0000000000047947 */ /* 0x000fea0003800000 */
.L_x_2:
[----:B-12345:R-:W-:Y:S01]  /*03f0*/  NOP ;  /* 0x0000000000007918 */ /* 0x03efe20000000000 */
.L_x_3:
[----:B------:R-:W-:Y:S05]  /*0400*/  BRA.U !UP2, `(.L_x_4) ;  /* 0x000000010a0c7547 */ /* 0x000fea000b800000 */
[----:B------:R-:W-:Y:S01]  /*0410*/  UCGABAR_WAIT ;  /* 0x0000000000007dc7 */ /* 0x000fe20008000000 */
[----:B------:R-:W-:Y:S01]  /*0420*/  CCTL.IVALL ;  /* 0x00000000ff00798f */ /* 0x000fe20002000000 */
[----:B------:R-:W-:Y:S05]  /*0430*/  BRA `(.L_x_5) ;  /* 0x0000000000047947 */ /* 0x000fea0003800000 */
.L_x_4:
[----:B------:R-:W-:Y:S06]  /*0440*/  BAR.SYNC.DEFER_BLOCKING 0x0 ;  /* 0x0000000000007b1d */ /* 0x000fec0000010000 */
.L_x_5:
[----:B------:R-:W-:Y:S05]  /*0450*/  BRA.U UP3, `(.L_x_6) ;  /* 0x0000000103407547 */ /* 0x000fea000b800000 */
[----:B------:R-:W-:Y:S01]  /*0460*/  UMOV UR6, 0x400 ;  /* 0x0000040000067882 */ /* 0x000fe20000000000 */
[----:B------:R-:W-:Y:S01]  /*0470*/  UMOV UR5, 0x1 ;  /* 0x0000000100057882 */ /* 0x000fe20000000000 */
[----:B------:R-:W-:Y:S01]  /*0480*/  UMOV UR4, 0x4 ;  /* 0x0000000400047882 */ /* 0x000fe20000000000 */
[----:B------:R-:W-:Y:S02]  /*0490*/  ULEA UR6, UR7, UR6, 0x18 ;  /* 0x0000000607067291 */ /* 0x000fe4000f8ec0ff */
[----:B------:R-:W-:-:S04]  /*04a0*/  UIADD3 UR8, UPT, UPT, -UR5, 0x100000, URZ ;  /* 0x0010000005087890 */ /* 0x000fc8000fffe1ff */
[----:B------:R-:W-:Y:S02]  /*04b0*/  USHF.L.U32 UR9, UR8, 0xb, URZ ;  /* 0x0000000b08097899 */ /* 0x000fe400080006ff */
[----:B------:R-:W-:Y:S02]  /*04c0*/  USHF.L.U32 UR8, UR8, 0x1, URZ ;  /* 0x0000000108087899 */ /* 0x000fe400080006ff */
[----:B------:R-:W-:-:S04]  /*04d0*/  UIADD3 UR4, UPT, UPT, -UR4, 0x100000, URZ ;  /* 0x0010000004047890 */ /* 0x000fc8000fffe1ff */
[----:B------:R-:W-:Y:S02]  /*04e0*/  USHF.L.U32 UR5, UR4, 0xb, URZ ;  /* 0x0000000b04057899 */ /* 0x000fe400080006ff */
[----:B------:R-:W-:Y:S01]  /*04f0*/  USHF.L.U32 UR4, UR4, 0x1, URZ ;  /* 0x0000000104047899 */ /* 0x000fe200080006ff */
[----:B------:R-:W1:Y:S03]  /*0500*/  FENCE.VIEW.ASYNC.S ;  /* 0x00000000000073c6 */ /* 0x000e660000000000 */
[----:B-1----:R1:W2:Y:S01]  /*0510*/  SYNCS.EXCH.64 URZ, [UR6+0x30], UR8 ;  /* 0x0000300806ff75b2 */ /* 0x0022a20008000100 */
[----:B------:R1:W3:Y:S07]  /*0520*/  SYNCS.EXCH.64 URZ, [UR6+0x38], UR8 ;  /* 0x0000380806ff75b2 */ /* 0x0002ee0008000100 */
[----:B------:R1:W4:Y:S01]  /*0530*/  SYNCS.EXCH.64 URZ, [UR6+0x40], UR4 ;  /* 0x0000400406ff75b2 */ /* 0x0003220008000100 */
[----:B------:R1:W5:Y:S01]  /*0540*/  SYNCS.EXCH.64 URZ, [UR6+0x48], UR4 ;  /* 0x0000480406ff75b2 */ /* 0x0003620008000100 */
[----:B------:R-:W-:Y:S01]  /*0550*/  NOP ;  /* 0x0000000000007918 */ /* 0x000fe20000000000 */
.L_x_6:
[----:B------:R-:W-:Y:S01]  /*0560*/  NOP ;  /* 0x0000000000007918 */ /* 0x000fe20000000000 */
[----:B------:R-:W-:Y:S05]  /*0570*/  BRA.U !UP2, `(.L_x_7) ;  /* 0x000000010a087547 */ /* 0x000fea000b800000 */
[----:B--2345:R-:W-:Y:S01]  /*0580*/  UCGABAR_ARV ;  /* 0x00000000000079c7 */ /* 0x03cfe20008000000 */
[----:B------:R-:W-:Y:S05]  /*0590*/  BRA `(.L_x_8) ;  /* 0x0000000000047947 */ /* 0x000fea0003800000 */
.L_x_7:
[----:B--2345:R-:W-:Y:S01]  /*05a0*/  NOP ;  /* 0x0000000000007918 */ /* 0x03cfe20000000000 */
.L_x_8:
[----:B------:R-:W-:Y:S05]  /*05b0*/  BRA.U !UP2, `(.L_x_9) ;  /* 0x000000010a0c7547 */ /* 0x000fea000b800000 */
[----:B------:R-:W-:Y:S01]  /*05c0*/  UCGABAR_WAIT ;  /* 0x0000000000007dc7 */ /* 0x000fe20008000000 */
[----:B------:R-:W-:Y:S01]  /*05d0*/  CCTL.IVALL ;  /* 0x00000000ff00798f */ /* 0x000fe20002000000 */
[----:B------:R-:W-:Y:S05]  /*05e0*/  BRA `(.L_x_10) ;  /* 0x0000000000047947 */ /* 0x000fea0003800000 */
.L_x_9:
[----:B------:R-:W-:Y:S06]  /*05f0*/  BAR.SYNC.DEFER_BLOCKING 0x0 ;  /* 0x0000000000007b1d */ /* 0x000fec0000010000 */
.L_x_10:
[----:B------:R-:W-:Y:S01]  /*0600*/  NOP ;  /* 0x0000000000007918 */ /* 0x000fe20000000000 */
[----:B------:R-:W-:Y:S05]  /*0610*/  BRA.U !UP2, `(.L_x_11) ;  /* 0x000000010a087547 */ /* 0x000fea000b800000 */
[----:B------:R-:W-:Y:S01]  /*0620*/  UCGABAR_ARV ;  /* 0x00000000000079c7 */ /* 0x000fe20008000000 */
[----:B------:R-:W-:Y:S05]  /*0630*/  BRA `(.L_x_12) ;  /* 0x0000000000047947 */ /* 0x000fea0003800000 */
.L_x_11:
[----:B------:R-:W-:Y:S01]  /*0640*/  NOP ;  /* 0x0000000000007918 */ /* 0x000fe20000000000 */
.L_x_12:
[----:B------:R-:W-:Y:S05]  /*0650*/  BRA.U !UP2, `(.L_x_13) ;  /* 0x000000010a0c7547 */ /* 0x000fea000b800000 */
[----:B------:R-:W-:Y:S01]  /*0660*/  UCGABAR_WAIT ;  /* 0x0000000000007dc7 */ /* 0x000fe20008000000 */
[----:B------:R-:W-:Y:S01]  /*0670*/  CCTL.IVALL ;  /* 0x00000000ff00798f */ /* 0x000fe20002000000 */
[----:B------:R-:W-:Y:S05]  /*0680*/  BRA `(.L_x_14) ;  /* 0x0000000000047947 */ /* 0x000fea0003800000 */
.L_x_13:
[----:B------:R-:W-:Y:S06]  /*0690*/  BAR.SYNC.DEFER_BLOCKING 0x0 ;  /* 0x0000000000007b1d */ /* 0x000fec0000010000 */
.L_x_14:
[----:B------:R-:W-:Y:S01]  /*06a0*/  UMOV UR24, 0x5 ;  /* 0x0000000500187882 */ /* 0x000fe20000000000 */
[----:B------:R-:W2:Y:S01]  /*06b0*/  LDCU.U8 UR20, c[0x0][0x5c8] ;  /* 0x0000b900ff1477ac */ /* 0x000ea20008000000 */
[----:B------:R-:W3:Y:S01]  /*06c0*/  LDCU.U8 UR19, c[0x0][0x5c9] ;  /* 0x0000b920ff1377ac */ /* 0x000ee20008000000 */
[----:B------:R-:W4:Y:S01]  /*06d0*/  LDCU.U8 UR18, c[0x0][0x5d4] ;  /* 0x0000ba80ff1277ac */ /* 0x000f220008000000 */
[----:B------:R-:W5:Y:S01]  /*06e0*/  LDCU.U8 UR17, c[0x0][0x5d5] ;  /* 0x0000baa0ff1177ac */ /* 0x000f620008000000 */
[----:B------:R-:W1:Y:S01]  /*06f0*/  LDCU.U8 UR16, c[0x0][0x5e0] ;  /* 0x0000bc00ff1077ac */ /* 0x000e620008000000 */
[----:B------:R-:W1:Y:S01]  /*0700*/  LDCU.U8 UR15, c[0x0][0x5e1] ;  /* 0x0000bc20ff0f77ac */ /* 0x000e620008000000 */
[----:B------:R-:W-:Y:S01]  /*0710*/  USHF.L.U32 UR24, UR24, UR12, URZ ;  /* 0x0000000c18187299 */ /* 0x000fe200080006ff */
[----:B------:R-:W-:Y:S05]  /*0720*/  BRA.U UP4, `(.L_x_15) ;  /* 0x0000000904487547 */ /* 0x000fea000b800000 */
[----:B------:R-:W5:Y:S01]  /*0730*/  S2UR UR28, SR_CTAID.Z ;  /* 0x00000000001c79c3 */ /* 0x000f620000002700 */
[----:B------:R-:W-:Y:S01]  /*0740*/  UMOV UR27, 0x1 ;  /* 0x00000001001b7882 */ /* 0x000fe20000000000 */
[----:B------:R-:W-:Y:S01]  /*0750*/  UMOV UR26, URZ ;  /* 0x000000ff001a7c82 */ /* 0x000fe20008000000 */
[----:B-----5:R-:W-:-:S09]  /*0760*/  UISETP.GT.U32.AND UP0, UPT, UR28, 0x7f, UPT ;  /* 0x0000007f1c00788c */ /* 0x020fd2000bf04070 */
[----:B------:R-:W-:Y:S05]  /*0770*/  BRA.U UP0, `(.L_x_16) ;  /* 0x0000000500e87547 */ /* 0x000fea000b800000 */
[----:B-1----:R-:W1:Y:S01]  /*0780*/  LDCU.64 UR4, c[0x0][0x5c0] ;  /* 0x0000b800ff0477ac */ /* 0x002e620008000a00 */
[----:B------:R-:W5:Y:S01]  /*0790*/  S2UR UR11, SR_CTAID.X ;  /* 0x00000000000b79c3 */ /* 0x000f620000002500 */
[----:B------:R-:W4:Y:S01]  /*07a0*/  LDCU UR8, c[0x0][0x5d0] ;  /* 0x0000ba00ff0877ac */ /* 0x000f220008000800 */
[----:B------:R-:W3:Y:S06]  /*07b0*/  LDCU UR10, c[0x0][0x374] ;  /* 0x00006e80ff0a77ac */ /* 0x000eec0008000800 */
[----:B------:R-:W2:Y:S01]  /*07c0*/  S2UR UR14, SR_CgaCtaId ;  /* 0x00000000000e79c3 */ /* 0x000ea20000008800 */
[----:B------:R-:W2:Y:S01]  /*07d0*/  LDCU.64 UR30, c[0x0][0x348] ;  /* 0x00006900ff1e77ac */ /* 0x000ea20008000a00 */
[----:B------:R-:W-:Y:S01]  /*07e0*/  UMOV UR26, URZ ;  /* 0x000000ff001a7c82 */ /* 0x000fe20008000000 */
[----:B------:R-:W-:Y:S01]  /*07f0*/  UMOV UR27, 0x1 ;  /* 0x00000001001b7882 */ /* 0x000fe20000000000 */
[----:B-1----:R-:W-:-:S04]  /*0800*/  UIMAD.WIDE.U32 UR6, UR28, UR5, URZ ;  /* 0x000000051c0672a5 */ /* 0x002fc8000f8e00ff */
[----:B------:R-:W-:Y:S02]  /*0810*/  UIADD3 UR5, UPT, UPT, UR28, -UR7, URZ ;  /* 0x800000071c057290 */ /* 0x000fe4000fffe0ff */
[----:B-----5:R-:W-:Y:S02]  /*0820*/  USHF.L.U32 UR11, UR11, 0x7, URZ ;  /* 0x000000070b0b7899 */ /* 0x020fe400080006ff */
[----:B--2---:R-:W-:Y:S02]  /*0830*/  USHF.R.U32.HI UR5, URZ, UR20, UR5 ;  /* 0x00000014ff057299 */ /* 0x004fe40008011605 */
[----:B------:R-:W-:Y:S02]  /*0840*/  ULOP3.LUT UR25, UR11, 0x80, URZ, 0xc0, !UPT ;  /* 0x000000800b197892 */ /* 0x000fe4000f8ec0ff */
[----:B------:R-:W-:-:S04]  /*0850*/  UIADD3 UR5, UPT, UPT, UR7, UR5, URZ ;  /* 0x0000000507057290 */ /* 0x000fc8000fffe0ff */
[----:B---3--:R-:W-:-:S04]  /*0860*/  USHF.R.U32.HI UR6, URZ, UR19, UR5 ;  /* 0x00000013ff067299 */ /* 0x008fc80008011605 */
[----:B------:R-:W-:-:S04]  /*0870*/  UIADD3 UR6, UPT, UPT, -UR6, URZ, URZ ;  /* 0x000000ff06067290 */ /* 0x000fc8000fffe1ff */
[----:B------:R-:W-:Y:S01]  /*0880*/  UIMAD UR6, UR6, UR4, UR28 ;  /* 0x00000004060672a4 */ /* 0x000fe2000f8e021c */
[----:B------:R-:W1:Y:S03]  /*0890*/  LDCU.64 UR4, c[0x0][0x5d8] ;  /* 0x0000bb00ff0477ac */ /* 0x000e660008000a00 */
[----:B----4-:R-:W-:-:S04]  /*08a0*/  UIMAD.WIDE.U32 UR8, UR6, UR8, URZ ;  /* 0x00000008060872a5 */ /* 0x010fc8000f8e00ff */
[----:B------:R-:W-:-:S04]  /*08b0*/  UIADD3 UR7, UPT, UPT, UR6, -UR9, URZ ;  /* 0x8000000906077290 */ /* 0x000fc8000fffe0ff */
[----:B------:R-:W-:-:S04]  /*08c0*/  USHF.R.U32.HI UR7, URZ, UR18, UR7 ;  /* 0x00000012ff077299 */ /* 0x000fc80008011607 */
[----:B------:R-:W-:Y:S01]  /*08d0*/  UIADD3 UR7, UPT, UPT, UR9, UR7, URZ ;  /* 0x0000000709077290 */ /* 0x000fe2000fffe0ff */
[----:B------:R-:W2:Y:S03]  /*08e0*/  LDCU UR9, c[0x0][0x370] ;  /* 0x00006e00ff0977ac */ /* 0x000ea60008000800 */
[----:B------:R-:W-:Y:S01]  /*08f0*/  USHF.R.U32.HI UR7, URZ, UR17, UR7 ;  /* 0x00000011ff077299 */ /* 0x000fe20008011607 */
[----:B------:R-:W3:Y:S03]  /*0900*/  LDCU UR8, c[0x0][0x378] ;  /* 0x00006f00ff0877ac */ /* 0x000ee60008000800 */
[----:B-1----:R-:W-:-:S04]  /*0910*/  UIMAD.WIDE.U32 UR22, UR7, UR5, URZ ;  /* 0x00000005071672a5 */ /* 0x002fc8000f8e00ff */
[----:B------:R-:W-:-:S04]  /*0920*/  UIADD3 UR5, UPT, UPT, UR7, -UR23, URZ ;  /* 0x8000001707057290 */ /* 0x000fc8000fffe0ff */
[----:B------:R-:W-:Y:S02]  /*0930*/  USHF.R.U32.HI UR5, URZ, UR16, UR5 ;  /* 0x00000010ff057299 */ /* 0x000fe40008011605 */
[----:B--2---:R-:W-:Y:S01]  /*0940*/  UIMAD UR9, UR10, UR9, URZ ;  /* 0x000000090a0972a4 */ /* 0x004fe2000f8e02ff */
[----:B------:R-:W1:Y:S01]  /*0950*/  S2UR UR22, SR_CTAID.Y ;  /* 0x00000000001679c3 */ /* 0x000e620000002600 */
[----:B------:R-:W-:Y:S02]  /*0960*/  UIADD3 UR5, UPT, UPT, UR23, UR5, URZ ;  /* 0x0000000517057290 */ /* 0x000fe4000fffe0ff */
[----:B---3--:R-:W-:Y:S02]  /*0970*/  UIMAD UR8, UR9, UR8, URZ ;  /* 0x00000008090872a4 */ /* 0x008fe4000f8e02ff */
[----:B------:R-:W-:Y:S01]  /*0980*/  USHF.R.U32.HI UR5, URZ, UR15, UR5 ;  /* 0x0000000fff057299 */ /* 0x000fe20008011605 */
[----:B------:R-:W-:Y:S01]  /*0990*/  UMOV UR23, 0x400 ;  /* 0x0000040000177882 */ /* 0x000fe20000000000 */
[----:B------:R-:W-:-:S02]  /*09a0*/  USHF.R.S32.HI UR9, URZ, 0x1f, UR8 ;  /* 0x0000001fff097899 */ /* 0x000fc40008011408 */
[----:B------:R-:W-:Y:S02]  /*09b0*/  UIADD3 UR5, UPT, UPT, -UR5, URZ, URZ ;  /* 0x000000ff05057290 */ /* 0x000fe4000fffe1ff */
[----:B------:R-:W-:Y:S02]  /*09c0*/  ULEA UR14, UR14, UR23, 0x18 ;  /* 0x000000170e0e7291 */ /* 0x000fe4000f8ec0ff */
[----:B------:R-:W-:Y:S02]  /*09d0*/  UIMAD UR4, UR5, UR4, UR7 ;  /* 0x00000004050472a4 */ /* 0x000fe4000f8e0207 */
[----:B------:R-:W-:-:S05]  /*09e0*/  UIADD3 UR7, UPT, UPT, -UR7, URZ, URZ ;  /* 0x000000ff07077290 */ /* 0x000fca000fffe1ff */
[----:B------:R-:W2:Y:S01]  /*09f0*/  LDCU UR5, c[0x0][0x5cc] ;  /* 0x0000b980ff0577ac */ /* 0x000ea20008000800 */
[----:B-1----:R-:W-:-:S04]  /*0a00*/  USHF.L.U32 UR22, UR22, 0x8, URZ ;  /* 0x0000000816167899 */ /* 0x002fc800080006ff */
[----:B------:R-:W-:Y:S02]  /*0a10*/  ULOP3.LUT UR23, UR22, 0x100, URZ, 0xc0, !UPT ;  /* 0x0000010016177892 */ /* 0x000fe4000f8ec0ff */
[----:B------:R-:W-:Y:S02]  /*0a20*/  ULEA.HI UR22, UR9, UR8, URZ, 0x2 ;  /* 0x0000000809167291 */ /* 0x000fe4000f8f10ff */
[----:B--2---:R-:W-:-:S12]  /*0a30*/  UIMAD UR5, UR7, UR5, UR6 ;  /* 0x00000005070572a4 */ /* 0x004fd8000f8e0206 */
.L_x_20:
[----:B------:R-:W-:Y:S01]  /*0a40*/  USHF.L.U32 UR6, UR27, 0x1f, URZ ;  /* 0x0000001f1b067899 */ /* 0x000fe200080006ff */
[----:B------:R-:W-:Y:S01]  /*0a50*/  HFMA2 R2, -RZ, RZ, 0, -2 ;  /* 0x0000c000ff027431 */ /* 0x000fe200000001ff */
[----:B------:R-:W-:Y:S02]  /*0a60*/  ULEA UR7, UR26, UR14, 0x3 ;  /* 0x0000000e1a077291 */ /* 0x000fe4000f8e18ff */
[----:B------:R-:W-:Y:S02]  /*0a70*/  ULEA UR11, UR5, UR25, 0x8 ;  /* 0x00000019050b7291 */ /* 0x000fe4000f8e40ff */
[----:B------:R-:W-:Y:S01]  /*0a80*/  MOV R0, UR6 ;  /* 0x0000000600007c02 */ /* 0x000fe20008000f00 */
[----:B------:R-:W-:Y:S02]  /*0a90*/  UIADD3 UR40, UP1, UPT, UR30, 0x40, URZ ;  /* 0x000000401e287890 */ /* 0x000fe4000ff3e0ff */
[----:B------:R-:W-:Y:S02]  /*0aa0*/  UIADD3 UR38, UP0, UPT, UR30, 0xc0, URZ ;  /* 0x000000c01e267890 */ /* 0x000fe4000ff1e0ff */
[----:B----4-:R1:W2:Y:S01]  /*0ab0*/  SYNCS.PHASECHK.TRANS64.TRYWAIT P2, [UR7+0x18], R0 ;  /* 0x00001800ff0075a7 */ /* 0x0102a20008041107 */
[----:B------:R-:W-:-:S02]  /*0ac0*/  ULEA UR7, UR4, UR23, 0x9 ;  /* 0x0000001704077291 */ /* 0x000fc4000f8e48ff */
[----:B------:R-:W-:Y:S02]  /*0ad0*/  UIADD3.X UR41, UPT, UPT, URZ, UR31, URZ, UP1, !UPT ;  /* 0x0000001fff297290 */ /* 0x000fe40008ffe4ff */
[----:B------:R-:W-:Y:S02]  /*0ae0*/  UIADD3.X UR39, UPT, UPT, URZ, UR31, URZ, UP0, !UPT ;  /* 0x0000001fff277290 */ /* 0x000fe400087fe4ff */
[----:B------:R-:W-:Y:S02]  /*0af0*/  ULEA UR11, UR29, UR11, 0x6 ;  /* 0x0000000b1d0b7291 */ /* 0x000fe4000f8e30ff */
[----:B------:R-:W-:Y:S01]  /*0b00*/  ULEA UR7, UR12, UR7, 0x7 ;  /* 0x000000070c077291 */ /* 0x000fe2000f8e38ff */
[----:B------:R-:W-:Y:S01]  /*0b10*/  UMOV UR36, URZ ;  /* 0x000000ff00247c82 */ /* 0x000fe20008000000 */
[----:B------:R-:W-:Y:S02]  /*0b20*/  UPRMT UR35, URZ, 0x5410, UR24 ;  /* 0x00005410ff237896 */ /* 0x000fe40008000018 */
[----:B------:R-:W-:-:S12]  /*0b30*/  UPRMT UR34, URZ, 0x5410, UR13 ;  /* 0x00005410ff227896 */ /* 0x000fd8000800000d */
.L_x_19:
[----:B---3--:R-:W-:Y:S02]  /*0b40*/  UIADD3 UR5, UPT, UPT, UR26, 0x1, URZ ;  /* 0x000000011a057890 */ /* 0x008fe4000fffe0ff */
[----:B------:R-:W-:Y:S02]  /*0b50*/  ULEA UR8, UR26, UR29, 0x1 ;  /* 0x0000001d1a087291 */ /* 0x000fe4000f8e08ff */
[----:B------:R-:W-:Y:S02]  /*0b60*/  UISETP.NE.AND UP0, UPT, UR5, 0x3, UPT ;  /* 0x000000030500788c */ /* 0x000fe4000bf05270 */
[----:B------:R-:W-:Y:S02]  /*0b70*/  ULEA UR4, UR26, UR12, 0x1 ;  /* 0x0000000c1a047291 */ /* 0x000fe4000f8e08ff */
[----:B------:R-:W-:Y:S02]  /*0b80*/  ULEA UR9, UR26, UR14, 0x3 ;  /* 0x0000000e1a097291 */ /* 0x000fe4000f8e18ff */
[----:B------:R-:W-:-:S02]  /*0b90*/  USEL UR26, UR5, URZ, UP0 ;  /* 0x000000ff051a7287 */ /* 0x000fc40008000000 */
[----:B------:R-:W-:Y:S02]  /*0ba0*/  USEL UR6, URZ, 0x1, UP0 ;  /* 0x00000001ff067887 */ /* 0x000fe40008000000 */
[----:B------:R-:W-:Y:S02]  /*0bb0*/  USHF.L.U32 UR10, UR36, 0x6, URZ ;  /* 0x00000006240a7899 */ /* 0x000fe400080006ff */
[----:B------:R-:W-:Y:S02]  /*0bc0*/  ULEA UR8, UR8, UR14, 0xd ;  /* 0x0000000e08087291 */ /* 0x000fe4000f8e68ff */
[----:B------:R-:W-:Y:S02]  /*0bd0*/  ULEA UR4, UR4, UR14, 0xe ;  /* 0x0000000e04047291 */ /* 0x000fe4000f8e70ff */
[----:B------:R-:W-:Y:S01]  /*0be0*/  UISETP.GT.U32.AND UP0, UPT, UR36, 0x3e, UPT ;  /* 0x0000003e2400788c */ /* 0x000fe2000bf04070 */
[----:B--2-4-:R-:W-:Y:S10]  /*0bf0*/  @P2 BRA `(.L_x_17) ;  /* 0x0000000000102947 */ /* 0x014ff40003800000 */
[----:B------:R-:W-:-:S06]  /*0c00*/  USHF.L.U32 UR5, UR27, 0x1f, URZ ;  /* 0x0000001f1b057899 */ /* 0x000fcc00080006ff */
[----:B-1----:R-:W-:-:S04]  /*0c10*/  MOV R0, UR5 ;  /* 0x0000000500007c02 */ /* 0x002fc80008000f00 */
[----:B------:R-:W1:Y:S02]  /*0c20*/  SYNCS.PHASECHK.TRANS64.TRYWAIT P0, [UR9+0x18], R0 ;  /* 0x00001800ff0075a7 */ /* 0x000e640008001109 */
[----:B-1----:R-:W-:Y:S05]  /*0c30*/  @!P0 BRA `(.L_x_18) ;  /* 0x0000003000e08947 */ /* 0x002fea0003800000 */
.L_x_17:
[----:B------:R-:W-:Y:S02]  /*0c40*/  ELECT P1, URZ, PT ;  /* 0x0000000000ff782f */ /* 0x000fe40003820000 */
[----:B------:R-:W-:Y:S01]  /*0c50*/  PLOP3.LUT P0, PT, PT, PT, UP0, 0x80, 0x8 ;  /* 0x000000000008781c */ /* 0x000fe20003f0f008 */
[----:B------:R-:W-:Y:S01]  /*0c60*/  ULOP3.LUT UR27, UR27, UR6, URZ, 0x3c, !UPT ;  /* 0x000000061b1b7292 */ /* 0x000fe2000f8e3cff */
[----:B------:R-:W-:Y:S01]  /*0c70*/  PLOP3.LUT P2, PT, PT, PT, PT, 0x80, 0x8 ;  /* 0x000000000008781c */ /* 0x000fe20003f4f070 */
[----:B------:R-:W-:Y:S02]  /*0c80*/  UIADD3 UR8, UPT, UPT, UR8, 0xc400, URZ ;  /* 0x0000c40008087890 */ /* 0x000fe4000fffe0ff */
[----:B------:R-:W-:Y:S02]  /*0c90*/  UIADD3 UR4, UPT, UPT, UR4, 0x18400, URZ ;  /* 0x0001840004047890 */ /* 0x000fe4000fffe0ff */
[----:B------:R-:W-:Y:S02]  /*0ca0*/  @!UP0 USHF.L.U32 UR32, UR27, 0x1f, URZ ;  /* 0x0000001f1b208899 */ /* 0x000fe400080006ff */
[----:B------:R-:W-:Y:S01]  /*0cb0*/  @!UP0 ULEA UR33, UR26, UR14, 0x3 ;  /* 0x0000000e1a218291 */ /* 0x000fe2000f8e18ff */
[----:B------:R-:W-:Y:S01]  /*0cc0*/  UMOV UR5, UR9 ;  /* 0x0000000900057c82 */ /* 0x000fe20008000000 */
[----:B------:R-:W-:-:S02]  /*0cd0*/  UMOV UR6, UR10 ;  /* 0x0000000a00067c82 */ /* 0x000fc40008000000 */
[----:B-1----:R-:W-:Y:S01]  /*0ce0*/  IMAD.U32 R0, RZ, RZ, UR32 ;  /* 0x00000020ff007e24 */ /* 0x002fe2000f8e00ff */
[----:B------:R3:W-:Y:S01]  /*0cf0*/  @P1 SYNCS.ARRIVE.TRANS64 RZ, [UR9], R2 ;  /* 0x00000002ffff19a7 */ /* 0x0007e20008000009 */
[----:B------:R3:W-:Y:S01]  /*0d00*/  UTMALDG.2D.MULTICAST [UR8], [UR40], UR35, desc[URZ] ;  /* 0x0000ff08280073b4 */ /* 0x0007e20008009823 */
[----:B------:R-:W-:-:S04]  /*0d10*/  UIADD3 UR36, UPT, UPT, UR36, 0x1, URZ ;  /* 0x0000000124247890 */ /* 0x000fc8000fffe0ff */
[----:B------:R-:W-:Y:S01]  /*0d20*/  UISETP.NE.AND UP0, UPT, UR36, 0x40, UPT ;  /* 0x000000402400788c */ /* 0x000fe2000bf05270 */
[----:B------:R3:W-:Y:S01]  /*0d30*/  UTMALDG.2D.MULTICAST [UR4], [UR38], UR34, desc[URZ] ;  /* 0x0000ff04260073b4 */ /* 0x0007e20008009822 */
[----:B------:R3:W4:Y:S07]  /*0d40*/  @!P0 SYNCS.PHASECHK.TRANS64.TRYWAIT P2, [UR33+0x18], R0 ;  /* 0x00001800ff0085a7 */ /* 0x00072e0008041121 */
[----:B------:R-:W-:Y:S05]  /*0d50*/  BRA.U UP0, `(.L_x_19) ;  /* 0xfffffffd00787547 */ /* 0x000fea000b83ffff */
[----:B---3--:R-:W1:Y:S01]  /*0d60*/  LDCU.64 UR4, c[0x0][0x5c0] ;  /* 0x0000b800ff0477ac */ /* 0x008e620008000a00 */
[----:B------:R-:W-:-:S04]  /*0d70*/  ULEA.HI.SX32 UR28, UR22, UR28, 0x1e ;  /* 0x0000001c161c7291 */ /* 0x000fc8000f8ff2ff */
[----:B------:R-:W-:Y:S02]  /*0d80*/  UISETP.GE.AND UP0, UPT, UR28, 0x80, UPT ;  /* 0x000000801c00788c */ /* 0x000fe4000bf06270 */
[----:B-1----:R-:W-:Y:S01]  /*0d90*/  UIMAD.WIDE.U32 UR6, UR28, UR5, URZ ;  /* 0x000000051c0672a5 */ /* 0x002fe2000f8e00ff */
[----:B------:R-:W1:Y:S03]  /*0da0*/  LDCU UR5, c[0x0][0x5d0] ;  /* 0x0000ba00ff0577ac */ /* 0x000e660008000800 */
[----:B------:R-:W-:-:S04]  /*0db0*/  UIADD3 UR6, UPT, UPT, UR28, -UR7, URZ ;  /* 0x800000071c067290 */ /* 0x000fc8000fffe0ff */
[----:B------:R-:W-:-:S04]  /*0dc0*/  USHF.R.U32.HI UR6, URZ, UR20, UR6 ;  /* 0x00000014ff067299 */ /* 0x000fc80008011606 */
[----:B------:R-:W-:-:S04]  /*0dd0*/  UIADD3 UR7, UPT, UPT, UR7, UR6, URZ ;  /* 0x0000000607077290 */ /* 0x000fc8000fffe0ff */
[----:B------:R-:W-:-:S04]  /*0de0*/  USHF.R.U32.HI UR7, URZ, UR19, UR7 ;  /* 0x00000013ff077299 */ /* 0x000fc80008011607 */
[----:B------:R-:W-:-:S04]  /*0df0*/  UIADD3 UR7, UPT, UPT, -UR7, URZ, URZ ;  /* 0x000000ff07077290 */ /* 0x000fc8000fffe1ff */
[----:B------:R-:W-:-:S04]  /*0e00*/  UIMAD UR7, UR4, UR7, UR28 ;  /* 0x00000007040772a4 */ /* 0x000fc8000f8e021c */
[----:B-1----:R-:W-:Y:S01]  /*0e10*/  UIMAD.WIDE.U32 UR8, UR7, UR5, URZ ;  /* 0x00000005070872a5 */ /* 0x002fe2000f8e00ff */
[----:B------:R-:W1:Y:S03]  /*0e20*/  LDCU.64 UR4, c[0x0][0x5d8] ;  /* 0x0000bb00ff0477ac */ /* 0x000e660008000a00 */
[----:B------:R-:W-:-:S04]  /*0e30*/  UIADD3 UR6, UPT, UPT, UR7, -UR9, URZ ;  /* 0x8000000907067290 */ /* 0x000fc8000fffe0ff */
[----:B------:R-:W-:-:S04]  /*0e40*/  USHF.R.U32.HI UR6, URZ, UR18, UR6 ;  /* 0x00000012ff067299 */ /* 0x000fc80008011606 */
[----:B------:R-:W-:-:S04]  /*0e50*/  UIADD3 UR6, UPT, UPT, UR9, UR6, URZ ;  /* 0x0000000609067290 */ /* 0x000fc8000fffe0ff */
[----:B------:R-:W-:-:S04]  /*0e60*/  USHF.R.U32.HI UR6, URZ, UR17, UR6 ;  /* 0x00000011ff067299 */ /* 0x000fc80008011606 */
[----:B-1----:R-:W-:Y:S01]  /*0e70*/  UIMAD.WIDE.U32 UR8, UR6, UR5, URZ ;  /* 0x00000005060872a5 */ /* 0x002fe2000f8e00ff */
[----:B------:R-:W1:Y:S03]  /*0e80*/  LDCU UR5, c[0x0][0x5cc] ;  /* 0x0000b980ff0577ac */ /* 0x000e660008000800 */
[----:B------:R-:W-:-:S04]  /*0e90*/  UIADD3 UR8, UPT, UPT, UR6, -UR9, URZ ;  /* 0x8000000906087290 */ /* 0x000fc8000fffe0ff */
[----:B------:R-:W-:-:S04]  /*0ea0*/  USHF.R.U32.HI UR8, URZ, UR16, UR8 ;  /* 0x00000010ff087299 */ /* 0x000fc80008011608 */
[----:B------:R-:W-:Y:S02]  /*0eb0*/  UIADD3 UR8, UPT, UPT, UR9, UR8, URZ ;  /* 0x0000000809087290 */ /* 0x000fe4000fffe0ff */
[----:B------:R-:W-:Y:S02]  /*0ec0*/  UIADD3 UR9, UPT, UPT, -UR6, URZ, URZ ;  /* 0x000000ff06097290 */ /* 0x000fe4000fffe1ff */
[----:B------:R-:W-:Y:S02]  /*0ed0*/  USHF.R.U32.HI UR8, URZ, UR15, UR8 ;  /* 0x0000000fff087299 */ /* 0x000fe40008011608 */
[----:B-1----:R-:W-:Y:S02]  /*0ee0*/  UIMAD UR5, UR5, UR9, UR7 ;  /* 0x00000009050572a4 */ /* 0x002fe4000f8e0207 */
[----:B------:R-:W-:-:S04]  /*0ef0*/  UIADD3 UR8, UPT, UPT, -UR8, URZ, URZ ;  /* 0x000000ff08087290 */ /* 0x000fc8000fffe1ff */
[----:B------:R-:W-:Y:S01]  /*0f00*/  UIMAD UR4, UR4, UR8, UR6 ;  /* 0x00000008040472a4 */ /* 0x000fe2000f8e0206 */
[----:B------:R-:W-:Y:S11]  /*0f10*/  BRA.U !UP0, `(.L_x_20) ;  /* 0xfffffff908c87547 */ /* 0x000ff6000b83ffff */
.L_x_16:
[----:B------:R-:W5:Y:S01]  /*0f20*/  S2UR UR7, SR_CgaCtaId ;  /* 0x00000000000779c3 */ /* 0x000f620000008800 */
[----:B------:R-:W-:Y:S02]  /*0f30*/  UISETP.NE.AND UP0, UPT, UR26, 0x2, UPT ;  /* 0x000000021a00788c */ /* 0x000fe4000bf05270 */
[----:B-1----:R-:W-:Y:S01]  /*0f40*/  UIADD3 UR4, UPT, UPT, UR26, 0x2, URZ ;  /* 0x000000021a047890 */ /* 0x002fe2000fffe0ff */
[----:B------:R-:W-:-:S03]  /*0f50*/  UMOV UR5, 0x400 ;  /* 0x0000040000057882 */ /* 0x000fc60000000000 */
[----:B------:R-:W-:-:S04]  /*0f60*/  USEL UR4, UR4, 0x1, UP0 ;  /* 0x0000000104047887 */ /* 0x000fc80008000000 */
[----:B------:R-:W-:-:S04]  /*0f70*/  UISETP.NE.AND UP0, UPT, UR4, 0x3, UPT ;  /* 0x000000030400788c */ /* 0x000fc8000bf05270 */
[----:B------:R-:W-:Y:S02]  /*0f80*/  UISETP.EQ.XOR UP1, UPT, UR26, 0x2, !UP0 ;  /* 0x000000021a00788c */ /* 0x000fe4000c722a70 */
[----:B------:R-:W-:Y:S02]  /*0f90*/  USEL UR4, UR4, URZ, UP0 ;  /* 0x000000ff04047287 */ /* 0x000fe40008000000 */
[----:B------:R-:W-:-:S04]  /*0fa0*/  USEL UR6, URZ, 0x1, !UP1 ;  /* 0x00000001ff067887 */ /* 0x000fc8000c800000 */
[----:B------:R-:W-:Y:S02]  /*0fb0*/  ULOP3.LUT UR6, UR27, UR6, URZ, 0x3c, !UPT ;  /* 0x000000061b067292 */ /* 0x000fe4000f8e3cff */
[----:B-----5:R-:W-:Y:S02]  /*0fc0*/  ULEA UR5, UR7, UR5, 0x18 ;  /* 0x0000000507057291 */ /* 0x020fe4000f8ec0ff */
[----:B------:R-:W-:Y:S02]  /*0fd0*/  USHF.L.U32 UR6, UR6, 0x1f, URZ ;  /* 0x0000001f06067899 */ /* 0x000fe400080006ff */
[----:B------:R-:W-:-:S04]  /*0fe0*/  ULEA UR4, UR4, UR5, 0x3 ;  /* 0x0000000504047291 */ /* 0x000fc8000f8e18ff */
[----:B------:R-:W-:-:S05]  /*0ff0*/  MOV R0, UR6 ;  /* 0x0000000600007c02 */ /* 0x000fca0008000f00 */
[----:B------:R-:W1:Y:S02]  /*1000*/  SYNCS.PHASECHK.TRANS64.TRYWAIT P0, [UR4+0x18], R0 ;  /* 0x00001800ff0075a7 */ /* 0x000e640008001104 */
[----:B-1----:R-:W-:Y:S05]  /*1010*/  @!P0 BRA `(.L_x_21) ;  /* 0x0000003000088947 */ /* 0x002fea0003800000 */
.L_x_47:
[----:B------:R-:W-:-:S13]  /*1020*/  ELECT P0, URZ, PT ;  /* 0x0000000000ff782f */ /* 0x000fda0003800000 */
[----:B-1----:R-:W-:-:S04]  /*1030*/  @P0 MOV R0, 0xc000 ;  /* 0x0000c00000000802 */ /* 0x002fc80000000f00 */
[----:B------:R1:W-:Y:S03]  /*1040*/  @P0 SYNCS.ARRIVE.TRANS64 RZ, [UR4], R0 ;  /* 0x00000000ffff09a7 */ /* 0x0003e60008000004 */
.L_x_15:
[----:B------:R-:W-:-:S09]  /*1050*/  UISETP.NE.AND UP0, UPT, UR21, 0x4, UPT ;  /* 0x000000041500788c */ /* 0x000fd2000bf05270 */
[----:B------:R-:W-:Y:S05]  /*1060*/  BRA.U UP0, `(.L_x_22) ;  /* 0x0000000900087547 */ /* 0x000fea000b800000 */
[----:B------:R-:W5:Y:S08]  /*1070*/  S2UR UR14, SR_CTAID.Z ;  /* 0x00000000000e79c3 */ /* 0x000f700000002700 */
[----:B------:R-:W-:Y:S01]  /*1080*/  BAR.SYNC.DEFER_BLOCKING 0x2, 0xa0 ;  /* 0x0082800000007b1d */ /* 0x000fe20000010000 */
[----:B------:R-:W-:Y:S01]  /*1090*/  HFMA2 R6, -RZ, RZ, 0, 5.9604644775390625e-08 ;  /* 0x00000001ff067431 */ /* 0x000fe200000001ff */
[----:B------:R-:W-:Y:S01]  /*10a0*/  MOV R5, 0x1 ;  /* 0x0000000100057802 */ /* 0x000fe20000000f00 */
[----:B-----5:R-:W-:-:S09]  /*10b0*/  UISETP.GT.U32.AND UP0, UPT, UR14, 0x7f, UPT ;  /* 0x0000007f0e00788c */ /* 0x020fd2000bf04070 */
[----:B------:R-:W-:Y:S05]  /*10c0*/  BRA.U UP0, `(.L_x_23) ;  /* 0x0000000500bc7547 */ /* 0x000fea000b800000 */
[----:B-1----:R-:W-:Y:S01]  /*10d0*/  UMOV UR4, 0x400 ;  /* 0x0000040000047882 */ /* 0x002fe20000000000 */
[----:B------:R-:W1:Y:S01]  /*10e0*/  LDCU UR9, c[0x0][0x374] ;  /* 0x00006e80ff0977ac */ /* 0x000e620008000800 */
[----:B------:R-:W-:Y:S01]  /*10f0*/  MOV R5, 0x1 ;  /* 0x0000000100057802 */ /* 0x000fe20000000f00 */
[----:B------:R-:W-:Y:S01]  /*1100*/  ULEA UR4, UR7, UR4, 0x18 ;  /* 0x0000000407047291 */ /* 0x000fe2000f8ec0ff */
[----:B------:R-:W1:Y:S01]  /*1110*/  LDCU UR8, c[0x0][0x370] ;  /* 0x00006e00ff0877ac */ /* 0x000e620008000800 */
[----:B------:R-:W5:Y:S07]  /*1120*/  LDCU UR5, c[0x0][0x378] ;  /* 0x00006f00ff0577ac */ /* 0x000f6e0008000800 */
[----:B------:R-:W4:Y:S01]  /*1130*/  LDS R0, [UR4+0x58] ;  /* 0x00005804ff007984 */ /* 0x000f220008000800 */
[----:B------:R-:W-:Y:S01]  /*1140*/  ULOP3.LUT UR7, UR7, 0x3, URZ, 0xc0, !UPT ;  /* 0x0000000307077892 */ /* 0x000fe2000f8ec0ff */
[----:B------:R-:W-:Y:S01]  /*1150*/  UMOV UR22, 0x1 ;  /* 0x0000000100167882 */ /* 0x000fe20000000000 */
[----:B------:R-:W-:-:S02]  /*1160*/  UMOV UR6, 0x8402490 ;  /* 0x0840249000067882 */ /* 0x000fc40000000000 */
[----:B------:R-:W-:Y:S02]  /*1170*/  USHF.L.U32 UR22, UR22, UR7, URZ ;  /* 0x0000000716167299 */ /* 0x000fe400080006ff */
[----:B------:R-:W-:Y:S02]  /*1180*/  USEL UR45, UR6, 0x8400490, !UP5 ;  /* 0x08400490062d7887 */ /* 0x000fe4000e800000 */
[----:B------:R-:W-:Y:S02]  /*1190*/  UIADD3 UR7, UPT, UPT, UR4, 0xc400, URZ ;  /* 0x0000c40004077890 */ /* 0x000fe4000fffe0ff */
[----:B------:R-:W-:Y:S02]  /*11a0*/  UIADD3 UR6, UPT, UPT, UR4, 0x18400, URZ ;  /* 0x0001840004067890 */ /* 0x000fe4000fffe0ff */
[----:B-1----:R-:W-:Y:S02]  /*11b0*/  UIMAD UR8, UR9, UR8, URZ ;  /* 0x00000008090872a4 */ /* 0x002fe4000f8e02ff */
[----:B------:R-:W-:-:S02]  /*11c0*/  USEL UR44, URZ, 0x4000, UP6 ;  /* 0x00004000ff2c7887 */ /* 0x000fc4000b000000 */
[----:B------:R-:W-:Y:S02]  /*11d0*/  USHF.R.U32.HI UR7, URZ, 0x4, UR7 ;  /* 0x00000004ff077899 */ /* 0x000fe40008011607 */
[----:B------:R-:W-:Y:S02]  /*11e0*/  USHF.R.U32.HI UR6, URZ, 0x4, UR6 ;  /* 0x00000004ff067899 */ /* 0x000fe40008011606 */
[----:B-----5:R-:W-:Y:S02]  /*11f0*/  UIMAD UR5, UR8, UR5, URZ ;  /* 0x00000005080572a4 */ /* 0x020fe4000f8e02ff */
[----:B------:R-:W-:Y:S02]  /*1200*/  UIADD3 UR45, UPT, UPT, UR44, UR45, URZ ;  /* 0x0000002d2c2d7290 */ /* 0x000fe4000fffe0ff */
[----:B------:R-:W-:Y:S02]  /*1210*/  ULOP3.LUT UR10, UR7, 0x3fc0, URZ, 0xc0, !UPT ;  /* 0x00003fc0070a7892 */ /* 0x000fe4000f8ec0ff */
[----:B------:R-:W-:-:S02]  /*1220*/  ULOP3.LUT UR11, UR6, 0x3fc0, URZ, 0xc0, !UPT ;  /* 0x00003fc0060b7892 */ /* 0x000fc4000f8ec0ff */
[----:B------:R-:W-:Y:S02]  /*1230*/  USHF.R.S32.HI UR33, URZ, 0x1f, UR5 ;  /* 0x0000001fff217899 */ /* 0x000fe40008011405 */
[----:B------:R-:W-:Y:S02]  /*1240*/  ULOP3.LUT UR24, UR13, 0xffff, UR24, 0xc8, !UPT ;  /* 0x0000ffff0d187892 */ /* 0x000fe4000f8ec818 */
[----:B------:R-:W-:Y:S02]  /*1250*/  ULOP3.LUT UR22, UR22, 0xffff, URZ, 0xc0, !UPT ;  /* 0x0000ffff16167892 */ /* 0x000fe4000f8ec0ff */
[----:B------:R-:W-:Y:S02]  /*1260*/  ULOP3.LUT UR10, UR10, 0x10000, URZ, 0xfc, !UPT ;  /* 0x000100000a0a7892 */ /* 0x000fe4000f8efcff */
[----:B------:R-:W-:Y:S02]  /*1270*/  ULOP3.LUT UR11, UR11, 0x10000, URZ, 0xfc, !UPT ;  /* 0x000100000b0b7892 */ /* 0x000fe4000f8efcff */
[----:B------:R-:W-:Y:S01]  /*1280*/  ULEA.HI UR33, UR33, UR5, URZ, 0x2 ;  /* 0x0000000521217291 */ /* 0x000fe2000f8f10ff */
[----:B----4-:R-:W-:Y:S01]  /*1290*/  R2UR UR34, R0 ;  /* 0x00000000002272ca */ /* 0x010fe200000e0000 */
[----:B------:R-:W-:Y:S01]  /*12a0*/  UMOV UR32, URZ ;  /* 0x000000ff00207c82 */ /* 0x000fe20008000000 */
[----:B------:R-:W-:Y:S01]  /*12b0*/  UMOV UR31, URZ ;  /* 0x000000ff001f7c82 */ /* 0x000fe20008000000 */
[----:B------:R-:W-:Y:S01]  /*12c0*/  UMOV UR29, URZ ;  /* 0x000000ff001d7c82 */ /* 0x000fe20008000000 */
[----:B------:R-:W-:Y:S01]  /*12d0*/  UMOV UR44, URZ ;  /* 0x000000ff002c7c82 */ /* 0x000fe20008000000 */
[----:B------:R-:W-:Y:S01]  /*12e0*/  UMOV UR40, URZ ;  /* 0x000000ff00287c82 */ /* 0x000fe20008000000 */
[----:B------:R-:W-:Y:S01]  /*12f0*/  UMOV UR41, UR45 ;  /* 0x0000002d00297c82 */ /* 0x000fe20008000000 */
[----:B------:R-:W-:Y:S01]  /*1300*/  UMOV UR38, URZ ;  /* 0x000000ff00267c82 */ /* 0x000fe20008000000 */
[----:B------:R-:W-:Y:S01]  /*1310*/  UMOV UR39, UR45 ;  /* 0x0000002d00277c82 */ /* 0x000fe20008000000 */
[----:B------:R-:W-:Y:S01]  /*1320*/  UMOV UR36, URZ ;  /* 0x000000ff00247c82 */ /* 0x000fe20008000000 */
[----:B------:R-:W-:-:S05]  /*1330*/  UMOV UR37, UR45 ;  /* 0x0000002d00257c82 */ /* 0x000fca0008000000 */
.L_x_28:
[----:B------:R-:W-:Y:S01]  /*1340*/  USHF.L.U32 UR5, UR31, 0x1f, URZ ;  /* 0x0000001f1f057899 */ /* 0x000fe200080006ff */
[----:B------:R-:W-:Y:S01]  /*1350*/  SHF.L.U32 R2, R5, 0x1f, RZ ;  /* 0x0000001f05027819 */ /* 0x000fe200000006ff */
[----:B------:R-:W-:Y:S02]  /*1360*/  ULEA UR6, UR29, UR4, 0x3 ;  /* 0x000000041d067291 */ /* 0x000fe4000f8e18ff */
[----:B-1----:R-:W-:Y:S02]  /*1370*/  ULEA UR7, UR32, UR4, 0x3 ;  /* 0x0000000420077291 */ /* 0x002fe4000f8e18ff */
[----:B----4-:R-:W-:Y:S01]  /*1380*/  MOV R0, UR5 ;  /* 0x0000000500007c02 */ /* 0x010fe20008000f00 */
[----:B------:R-:W-:Y:S02]  /*1390*/  ULEA UR9, UR32, UR34, 0x8 ;  /* 0x0000002220097291 */ /* 0x000fe4000f8e40ff */
[----:B------:R-:W-:Y:S02]  /*13a0*/  ULEA.HI.SX32 UR14, UR33, UR14, 0x1e ;  /* 0x0000000e210e7291 */ /* 0x000fe4000f8ff2ff */
[----:B-----5:R1:W4:Y:S01]  /*13b0*/  SYNCS.PHASECHK.TRANS64.TRYWAIT P1, [UR6], R0 ;  /* 0x00000000ff0075a7 */ /* 0x0203220008021106 */
[----:B------:R-:W-:Y:S01]  /*13c0*/  UPLOP3.LUT UP2, UPT, UPT, UPT, UPT, 0x40, 0x4 ;  /* 0x000000000004789c */ /* 0x000fe20003f4e870 */
[----:B------:R-:W5:Y:S02]  /*13d0*/  SYNCS.PHASECHK.TRANS64.TRYWAIT P0, [UR7+0x40], R2 ;  /* 0x00004002ff0075a7 */ /* 0x000f640008001107 */
[----:B-1--45:R-:W-:Y:S08]  /*13e0*/  @!P0 BRA `(.L_x_24) ;  /* 0x0000002c00348947 */ /* 0x032ff00003800000 */
.L_x_49:
[----:B------:R-:W-:-:S05]  /*13f0*/  UMOV UR27, URZ ;  /* 0x000000ff001b7c82 */ /* 0x000fca0008000000 */
.L_x_27:
[----:B------:R-:W-:Y:S02]  /*1400*/  UIADD3 UR13, UPT, UPT, UR29, 0x1, URZ ;  /* 0x000000011d0d7890 */ /* 0x000fe4000fffe0ff */
[----:B------:R-:W-:Y:S02]  /*1410*/  UISETP.GT.U32.AND UP0, UPT, UR27, 0x3e, UPT ;  /* 0x0000003e1b00788c */ /* 0x000fe4000bf04070 */
[----:B----4-:R-:W-:Y:S02]  /*1420*/  ULEA UR48, UR29, UR11, 0xb ;  /* 0x0000000b1d307291 */ /* 0x010fe4000f8e58ff */
[----:B------:R-:W-:Y:S02]  /*1430*/  ULEA UR46, UR29, UR10, 0xa ;  /* 0x0000000a1d2e7291 */ /* 0x000fe4000f8e50ff */
[----:B------:R-:W-:Y:S01]  /*1440*/  ULEA UR5, UR29, UR4, 0x3 ;  /* 0x000000041d057291 */ /* 0x000fe2000f8e18ff */
[----:B------:R-:W-:Y:S01]  /*1450*/  PLOP3.LUT P0, PT, PT, PT, UP0, 0x80, 0x8 ;  /* 0x000000000008781c */ /* 0x000fe20003f0f008 */
[----:B------:R-:W-:Y:S02]  /*1460*/  UISETP.NE.AND UP1, UPT, UR13, 0x3, UPT ;  /* 0x000000030d00788c */ /* 0x000fe4000bf25270 */
[----:B------:R-:W-:Y:S02]  /*1470*/  UIADD3 UR42, UPT, UPT, UR48, 0x2, URZ ;  /* 0x00000002302a7890 */ /* 0x000fe4000fffe0ff */
[----:B------:R-:W-:Y:S02]  /*1480*/  UIADD3 UR30, UPT, UPT, UR46, 0x2, URZ ;  /* 0x000000022e1e7890 */ /* 0x000fe4000fffe0ff */
[----:B------:R-:W-:Y:S02]  /*1490*/  UIADD3 UR28, UPT, UPT, UR48, 0x4, URZ ;  /* 0x00000004301c7890 */ /* 0x000fe4000fffe0ff */
[----:B------:R-:W-:Y:S02]  /*14a0*/  UIADD3 UR26, UPT, UPT, UR46, 0x4, URZ ;  /* 0x000000042e1a7890 */ /* 0x000fe4000fffe0ff */
[----:B------:R-:W-:Y:S02]  /*14b0*/  UIADD3 UR6, UPT, UPT, UR48, 0x6, URZ ;  /* 0x0000000630067890 */ /* 0x000fe4000fffe0ff */
[----:B------:R-:W-:Y:S02]  /*14c0*/  UIADD3 UR8, UPT, UPT, UR46, 0x6, URZ ;  /* 0x000000062e087890 */ /* 0x000fe4000fffe0ff */
[----:B------:R-:W-:Y:S02]  /*14d0*/  UIADD3 UR25, UPT, UPT, UR5, 0x18, URZ ;  /* 0x0000001805197890 */ /* 0x000fe4000fffe0ff */
[----:B------:R-:W-:Y:S02]  /*14e0*/  USEL UR23, URZ, 0x1, UP1 ;  /* 0x00000001ff177887 */ /* 0x000fe40008800000 */
[----:B------:R-:W-:Y:S01]  /*14f0*/  USEL UR29, UR13, URZ, UP1 ;  /* 0x000000ff0d1d7287 */ /* 0x000fe20008800000 */
[----:B------:R-:W-:Y:S01]  /*1500*/  UMOV UR49, 0x40004040 ;  /* 0x4000404000317882 */ /* 0x000fe20000000000 */
[----:B------:R-:W-:Y:S01]  /*1510*/  UMOV UR47, 0x40004040 ;  /* 0x40004040002f7882 */ /* 0x000fe20000000000 */
[----:B------:R-:W-:Y:S01]  /*1520*/  UMOV UR43, 0x40004040 ;  /* 0x40004040002b7882 */ /* 0x000fe20000000000 */
[----:B-----5:R-:W-:Y:S08]  /*1530*/  @P1 BRA `(.L_x_25) ;  /* 0x0000000000101947 */ /* 0x020ff00003800000 */
[----:B------:R-:W-:Y:S06]  /*1540*/  USHF.L.U32 UR13, UR31, 0x1f, URZ ;  /* 0x0000001f1f0d7899 */ /* 0x000fec00080006ff */
[----:B-1----:R-:W-:Y:S04]  /*1550*/  MOV R0, UR13 ;  /* 0x0000000d00007c02 */ /* 0x002fe80008000f00 */
[----:B------:R-:W1:Y:S02]  /*1560*/  SYNCS.PHASECHK.TRANS64.TRYWAIT P1, [UR5], R0 ;  /* 0x00000000ff0075a7 */ /* 0x000e640008021105 */
[----:B-1----:R-:W-:Y:S05]  /*1570*/  @!P1 BRA `(.L_x_26) ;  /* 0x0000002800f09947 */ /* 0x002fea0003800000 */
.L_x_25:
[----:B------:R-:W-:Y:S01]  /*1580*/  ULOP3.LUT UR31, UR31, UR23, URZ, 0x3c, !UPT ;  /* 0x000000171f1f7292 */ /* 0x000fe2000f8e3cff */
[----:B------:R-:W-:Y:S01]  /*1590*/  PLOP3.LUT P1, PT, PT, PT, PT, 0x80, 0x8 ;  /* 0x000000000008781c */ /* 0x000fe20003f2f070 */
[----:B------:R-:W-:Y:S01]  /*15a0*/  UIADD3 UR27, UPT, UPT, UR27, 0x1, URZ ;  /* 0x000000011b1b7890 */ /* 0x000fe2000fffe0ff */
[----:B------:R4:W-:Y:S01]  /*15b0*/  UTCHMMA gdesc[UR46], gdesc[UR48], tmem[UR9], tmem[UR44], idesc[UR45], UP2 ;  /* 0x00ff2c302e0075ea */ /* 0x0009e20009000009 */
[----:B------:R-:W-:Y:S02]  /*15c0*/  @!UP0 USHF.L.U32 UR5, UR31, 0x1f, URZ ;  /* 0x0000001f1f058899 */ /* 0x000fe400080006ff */
[----:B------:R-:W-:Y:S01]  /*15d0*/  UPLOP3.LUT UP2, UPT, UPT, UPT, UPT, 0x80, 0x8 ;  /* 0x000000000008789c */ /* 0x000fe20003f4f070 */
[----:B------:R-:W-:Y:S01]  /*15e0*/  UMOV UR56, UR6 ;  /* 0x0000000600387c82 */ /* 0x000fe20008000000 */
[----:B------:R-:W-:Y:S02]  /*15f0*/  @!UP0 ULEA UR6, UR29, UR4, 0x3 ;  /* 0x000000041d068291 */ /* 0x000fe4000f8e18ff */
[----:B-1----:R-:W-:Y:S01]  /*1600*/  MOV R0, UR5 ;  /* 0x0000000500007c02 */ /* 0x002fe20008000f00 */
[----:B------:R-:W-:Y:S01]  /*1610*/  UMOV UR50, UR30 ;  /* 0x0000001e00327c82 */ /* 0x000fe20008000000 */
[----:B------:R-:W-:Y:S01]  /*1620*/  UMOV UR51, 0x40004040 ;  /* 0x4000404000337882 */ /* 0x000fe20000000000 */
[----:B------:R-:W-:Y:S01]  /*1630*/  UMOV UR52, UR28 ;  /* 0x0000001c00347c82 */ /* 0x000fe20008000000 */
[----:B------:R-:W-:Y:S01]  /*1640*/  UMOV UR53, 0x40004040 ;  /* 0x4000404000357882 */ /* 0x000fe20000000000 */
[----:B------:R-:W-:Y:S01]  /*1650*/  UMOV UR54, UR26 ;  /* 0x0000001a00367c82 */ /* 0x000fe20008000000 */
[----:B------:R-:W-:Y:S01]  /*1660*/  UMOV UR55, 0x40004040 ;  /* 0x4000404000377882 */ /* 0x000fe20000000000 */
[----:B------:R4:W-:Y:S01]  /*1670*/  UTCHMMA gdesc[UR50], gdesc[UR42], tmem[UR9], tmem[UR40], idesc[UR41], UPT ;  /* 0x00ff282a320075ea */ /* 0x0009e2000b800009 */
[----:B------:R-:W-:Y:S01]  /*1680*/  UMOV UR57, 0x40004040 ;  /* 0x4000404000397882 */ /* 0x000fe20000000000 */
[----:B------:R-:W-:Y:S01]  /*1690*/  UMOV UR58, UR8 ;  /* 0x00000008003a7c82 */ /* 0x000fe20008000000 */
[----:B------:R-:W-:Y:S01]  /*16a0*/  UMOV UR59, 0x40004040 ;  /* 0x40004040003b7882 */ /* 0x000fe20000000000 */
[----:B------:R4:W-:Y:S01]  /*16b0*/  UTCHMMA gdesc[UR54], gdesc[UR52], tmem[UR9], tmem[UR38], idesc[UR39], UPT ;  /* 0x00ff2634360075ea */ /* 0x0009e2000b800009 */
[----:B------:R4:W-:Y:S01]  /*16c0*/  UTCHMMA gdesc[UR58], gdesc[UR56], tmem[UR9], tmem[UR36], idesc[UR37], UPT ;  /* 0x00ff24383a0075ea */ /* 0x0009e2000b800009 */
[----:B------:R4:W-:Y:S01]  /*16d0*/  UTCBAR.MULTICAST [UR25], URZ, UR24 ;  /* 0x000000ff190073e9 */ /* 0x0009e20008000818 */
[----:B------:R4:W5:Y:S01]  /*16e0*/  @!P0 SYNCS.PHASECHK.TRANS64.TRYWAIT P1, [UR6], R0 ;  /* 0x00000000ff0085a7 */ /* 0x0009620008021106 */
[----:B------:R-:W-:Y:S09]  /*16f0*/  UISETP.NE.AND UP0, UPT, UR27, 0x40, UPT ;  /* 0x000000401b00788c */ /* 0x000ff2000bf05270 */
[----:B------:R-:W-:Y:S05]  /*1700*/  BRA.U UP0, `(.L_x_27) ;  /* 0xfffffffd003c7547 */ /* 0x000fea000b83ffff */
[----:B------:R-:W-:Y:S02]  /*1710*/  UIADD3 UR7, UPT, UPT, UR7, 0x30, URZ ;  /* 0x0000003007077890 */ /* 0x000fe4000fffe0ff */
[----:B------:R-:W-:-:S04]  /*1720*/  UIADD3 UR32, UPT, UPT, UR32, 0x1, URZ ;  /* 0x0000000120207890 */ /* 0x000fc8000fffe0ff */
[----:B------:R-:W-:-:S03]  /*1730*/  UISETP.NE.AND UP0, UPT, UR32, 0x2, UPT ;  /* 0x000000022000788c */ /* 0x000fc6000bf05270 */
[----:B------:R1:W-:Y:S01]  /*1740*/  UTCBAR.MULTICAST [UR7], URZ, UR22 ;  /* 0x000000ff070073e9 */ /* 0x0003e20008000816 */
[----:B------:R-:W-:Y:S02]  /*1750*/  USEL UR32, UR32, URZ, UP0 ;  /* 0x000000ff20207287 */ /* 0x000fe40008000000 */
[----:B------:R-:W-:Y:S02]  /*1760*/  USEL UR5, URZ, 0x1, UP0 ;  /* 0x00000001ff057887 */ /* 0x000fe40008000000 */
[----:B------:R-:W-:-:S04]  /*1770*/  UISETP.GE.AND UP0, UPT, UR14, 0x80, UPT ;  /* 0x000000800e00788c */ /* 0x000fc8000bf06270 */
[----:B------:R-:W-:-:S05]  /*1780*/  LOP3.LUT R5, R5, UR5, RZ, 0x3c, !PT ;  /* 0x0000000505057c12 */ /* 0x000fca000f8e3cff */
[----:B------:R-:W-:Y:S05]  /*1790*/  BRA.U !UP0, `(.L_x_28) ;  /* 0xfffffff908e87547 */ /* 0x000fea000b83ffff */
[----:B------:R-:W-:-:S06]  /*17a0*/  UIADD3 UR32, UPT, UPT, UR32, 0x1, URZ ;  /* 0x0000000120207890 */ /* 0x000fcc000fffe0ff */
[----:B------:R-:W-:Y:S02]  /*17b0*/  MOV R6, UR32 ;  /* 0x0000002000067c02 */ /* 0x000fe40008000f00 */
.L_x_23:
[----:B------:R-:W-:-:S09]  /*17c0*/  UISETP.NE.AND UP0, UPT, UR12, URZ, UPT ;  /* 0x000000ff0c00728c */ /* 0x000fd2000bf05270 */
[----:B------:R-:W-:Y:S05]  /*17d0*/  BRA.U UP0, `(.L_x_22) ;  /* 0x00000001002c7547 */ /* 0x000fea000b800000 */
[----:B-1--4-:R-:W1:Y:S01]  /*17e0*/  S2R R0, SR_CgaCtaId ;  /* 0x0000000000007919 */ /* 0x012e620000008800 */
[C---:B------:R-:W-:Y:S02]  /*17f0*/  ISETP.NE.AND P0, PT, R6.reuse, 0x2, PT ;  /* 0x000000020600780c */ /* 0x040fe40003f05270 */
[----:B------:R-:W-:Y:S02]  /*1800*/  MOV R2, 0x400 ;  /* 0x0000040000027802 */ /* 0x000fe40000000f00 */
[----:B------:R-:W-:Y:S02]  /*1810*/  SEL R4, RZ, 0x1, P0 ;  /* 0x00000001ff047807 */ /* 0x000fe40000000000 */
[----:B------:R-:W-:Y:S02]  /*1820*/  SEL R6, R6, RZ, P0 ;  /* 0x000000ff06067207 */ /* 0x000fe40000000000 */
[----:B------:R-:W-:-:S05]  /*1830*/  LOP3.LUT R4, R5, R4, RZ, 0x3c, !PT ;  /* 0x0000000405047212 */ /* 0x000fca00078e3cff */
[----:B------:R-:W-:Y:S01]  /*1840*/  IMAD.U32 R4, R4, -0x80000000, RZ ;  /* 0x8000000004047824 */ /* 0x000fe200078e00ff */
[----:B-1----:R-:W-:-:S05]  /*1850*/  LEA R0, R0, R2, 0x18 ;  /* 0x0000000200007211 */ /* 0x002fca00078ec0ff */
[----:B------:R-:W-:-:S04]  /*1860*/  IMAD R0, R6, 0x8, R0 ;  /* 0x0000000806007824 */ /* 0x000fc800078e0200 */
[----:B------:R-:W1:Y:S02]  /*1870*/  SYNCS.PHASECHK.TRANS64.TRYWAIT P0, [R0+URZ+0x40], R4 ;  /* 0x00004004000075a7 */ /* 0x000e6400080011ff */
[----:B-1----:R-:W-:Y:S05]  /*1880*/  @!P0 BRA `(.L_x_29) ;  /* 0x00000028004c8947 */ /* 0x002fea0003800000 */
.L_x_22:
[----:B------:R-:W-:-:S06]  /*1890*/  UISETP.GT.AND UP0, UPT, UR21, 0x3, UPT ;  /* 0x000000031500788c */ /* 0x000fcc000bf04270 */
[----:B------:R-:W-:-:S13]  /*18a0*/  PLOP3.LUT P0, PT, PT, PT, UP0, 0x80, 0x8 ;  /* 0x000000000008781c */ /* 0x000fda0003f0f008 */
[----:B-12345:R-:W-:Y:S05]  /*18b0*/  @P0 EXIT ;  /* 0x000000000000094d */ /* 0x03efea0003800000 */
[----:B------:R-:W-:-:S09]  /*18c0*/  UISETP.NE.AND UP0, UPT, UR21, URZ, UPT ;  /* 0x000000ff1500728c */ /* 0x000fd2000bf05270 */
[----:B------:R-:W-:Y:S05]  /*18d0*/  BRA.U UP0, `(.L_x_30) ;  /* 0x0000000100b87547 */ /* 0x000fea000b800000 */
[----:B------:R-:W1:Y:S01]  /*18e0*/  S2UR UR6, SR_CgaCtaId ;  /* 0x00000000000679c3 */ /* 0x000e620000008800 */
[----:B------:R-:W-:Y:S01]  /*18f0*/  NOP ;  /* 0x0000000000007918 */ /* 0x000fe20000000000 */
[----:B------:R-:W-:Y:S01]  /*1900*/  UMOV UR4, 0x40 ;  /* 0x0000004000047882 */ /* 0x000fe20000000000 */
[----:B------:R-:W-:Y:S01]  /*1910*/  UMOV UR5, 0x400 ;  /* 0x0000040000057882 */ /* 0x000fe20000000000 */
[----:B-1----:R-:W-:Y:S02]  /*1920*/  ULEA UR4, UR6, UR4, 0x18 ;  /* 0x0000000406047291 */ /* 0x002fe4000f8ec0ff */
[----:B------:R-:W-:-:S07]  /*1930*/  ULEA UR5, UR6, UR5, 0x18 ;  /* 0x0000000506057291 */ /* 0x000fce000f8ec0ff */
[----:B------:R-:W1:Y:S02]  /*1940*/  LDS.U8 R0, [UR4] ;  /* 0x00000004ff007984 */ /* 0x000e640008000000 */
[----:B-1----:R-:W-:-:S13]  /*1950*/  ISETP.NE.AND P0, PT, R0, RZ, PT ;  /* 0x000000ff0000720c */ /* 0x002fda0003f05270 */
[----:B------:R-:W-:Y:S05]  /*1960*/  @P0 BRA `(.L_x_31) ;  /* 0x00000000007c0947 */ /* 0x000fea0003800000 */
[----:B------:R-:W-:-:S13]  /*1970*/  ELECT P0, URZ, PT ;  /* 0x0000000000ff782f */ /* 0x000fda0003800000 */
[----:B------:R-:W-:Y:S05]  /*1980*/  @!P0 BRA `(.L_x_32) ;  /* 0x0000000000848947 */ /* 0x000fea0003800000 */
[----:B------:R-:W-:Y:S01]  /*1990*/  UMOV UR4, 0x10 ;  /* 0x0000001000047882 */ /* 0x000fe20000000000 */
[----:B------:R-:W-:-:S04]  /*19a0*/  IMAD.MOV.U32 R2, RZ, RZ, 0xffff ;  /* 0x0000ffffff027424 */ /* 0x000fc800078e00ff */
[----:B------:R-:W-:Y:S04]  /*19b0*/  DEPBAR.LE SB1, 0x36 ;  /* 0x00009d800000791a */ /* 0x000fe80000000000 */
[----:B------:R-:W1:Y:S02]  /*19c0*/  UTCATOMSWS.FIND_AND_SET.ALIGN UP0, UR4, UR4 ;  /* 0x00000004000475e3 */ /* 0x000e640008000800 */
[----:B-1----:R-:W-:Y:S01]  /*19d0*/  PLOP3.LUT P0, PT, PT, PT, UP0, 0x80, 0x8 ;  /* 0x000000000008781c */ /* 0x002fe20003f0f008 */
[----:B------:R-:W-:-:S03]  /*19e0*/  IMAD.U32 R5, RZ, RZ, UR4 ;  /* 0x00000004ff057e24 */ /* 0x000fc6000f8e00ff */
[----:B------:R-:W-:-:S04]  /*19f0*/  SEL R0, RZ, 0xffffffff, !P0 ;  /* 0xffffffffff007807 */ /* 0x000fc80004000000 */
[----:B------:R-:W-:Y:S01]  /*1a00*/  ISETP.NE.AND P0, PT, R0, RZ, PT ;  /* 0x000000ff0000720c */ /* 0x000fe20003f05270 */
[----:B------:R-:W-:-:S12]  /*1a10*/  IMAD.MOV.U32 R0, RZ, RZ, 0x1 ;  /* 0x00000001ff007424 */ /* 0x000fd800078e00ff */
[----:B------:R-:W-:Y:S05]  /*1a20*/  @P0 BRA `(.L_x_33) ;  /* 0x0000000000240947 */ /* 0x000fea0003800000 */
.L_x_34:
[----:B------:R-:W-:Y:S05]  /*1a30*/  NANOSLEEP 0x64 ;  /* 0x000000640000795d */ /* 0x000fea0003800000 */
[----:B------:R-:W-:-:S05]  /*1a40*/  UMOV UR4, 0x10 ;  /* 0x0000001000047882 */ /* 0x000fca0000000000 */
[----:B------:R-:W-:Y:S04]  /*1a50*/  DEPBAR.LE SB1, 0x36 ;  /* 0x00009d800000791a */ /* 0x000fe80000000000 */
[----:B------:R-:W1:Y:S02]  /*1a60*/  UTCATOMSWS.FIND_AND_SET.ALIGN UP0, UR4, UR4 ;  /* 0x00000004000475e3 */ /* 0x000e640008000800 */
[----:B-1----:R-:W-:Y:S01]  /*1a70*/  PLOP3.LUT P0, PT, PT, PT, UP0, 0x80, 0x8 ;  /* 0x000000000008781c */ /* 0x002fe20003f0f008 */
[----:B------:R-:W-:-:S03]  /*1a80*/  IMAD.U32 R5, RZ, RZ, UR4 ;  /* 0x00000004ff057e24 */ /* 0x000fc6000f8e00ff */
[----:B------:R-:W-:-:S04]  /*1a90*/  SEL R4, RZ, 0xffffffff, !P0 ;  /* 0xffffffffff047807 */ /* 0x000fc80004000000 */
[----:B------:R-:W-:-:S13]  /*1aa0*/  ISETP.NE.AND P0, PT, R4, RZ, PT ;  /* 0x000000ff0400720c */ /* 0x000fda0003f05270 */
[----:B------:R-:W-:Y:S05]  /*1ab0*/  @!P0 BRA `(.L_x_34) ;  /* 0xfffffffc00dc8947 */ /* 0x000fea000383ffff */
.L_x_33:
[C---:B------:R-:W-:Y:S01]  /*1ac0*/  VIADD R4, R5.reuse, 0x10 ;  /* 0x0000001005047836 */ /* 0x040fe20000000000 */
[----:B------:R-:W-:Y:S01]  /*1ad0*/  UMOV UR4, 0x50 ;  /* 0x0000005000047882 */ /* 0x000fe20000000000 */
[----:B------:R-:W-:Y:S01]  /*1ae0*/  SHF.L.U32 R2, R2, R5, RZ ;  /* 0x0000000502027219 */ /* 0x000fe200000006ff */
[----:B------:R-:W-:Y:S01]  /*1af0*/  ULEA UR4, UR6, UR4, 0x18 ;  /* 0x0000000406047291 */ /* 0x000fe2000f8ec0ff */
[----:B------:R-:W-:Y:S01]  /*1b00*/  IMAD.SHL.U32 R5, R5, 0x20, RZ ;  /* 0x0000002005057824 */ /* 0x000fe200078e00ff */
[----:B------:R-:W-:-:S04]  /*1b10*/  SHF.L.U32 R0, R0, R4, RZ ;  /* 0x0000000400007219 */ /* 0x000fc800000006ff */
[----:B------:R-:W-:-:S05]  /*1b20*/  LOP3.LUT R0, R0, R2, RZ, 0xfc, !PT ;  /* 0x0000000200007212 */ /* 0x000fca00078efcff */
[----:B------:R1:W-:Y:S04]  /*1b30*/  ATOMS.OR RZ, [UR4], R0 ;  /* 0x00000000ffff798c */ /* 0x0003e8000b000004 */
[----:B------:R1:W-:Y:S01]  /*1b40*/  STS [UR5+0x58], R5 ;  /* 0x00005805ff007988 */ /* 0x0003e20008000805 */
[----:B------:R-:W-:Y:S05]  /*1b50*/  BRA `(.L_x_32) ;  /* 0x0000000000107947 */ /* 0x000fea0003800000 */
.L_x_31:
[----:B------:R-:W-:Y:S02]  /*1b60*/  MOV R0, 0xffffffff ;  /* 0xffffffff00007802 */ /* 0x000fe40000000f00 */
[----:B------:R-:W-:-:S03]  /*1b70*/  MOV R4, 0x1ba0 ;  /* 0x00001ba000047802 */ /* 0x000fc60000000f00 */
[----:B------:R1:W-:Y:S04]  /*1b80*/  STS [UR5+0x58], R0 ;  /* 0x00005800ff007988 */ /* 0x0003e80008000805 */
[----:B-1----:R-:W-:Y:S05]  /*1b90*/  CALL.REL.NOINC `($__internal_1_$__cuda_sm10x_tcgen05_guardrail_trap_phase_invalid_during_alloc) ;  /* 0x0000002400c87944 */ /* 0x002fea0003c00000 */
.L_x_32:
[----:B------:R-:W-:Y:S05]  /*1ba0*/  WARPSYNC.ALL ;  /* 0x0000000000007948 */ /* 0x000fea0003800000 */
[----:B------:R-:W-:Y:S01]  /*1bb0*/  NOP ;  /* 0x0000000000007918 */ /* 0x000fe20000000000 */
.L_x_30:
[----:B------:R-:W2:Y:S08]  /*1bc0*/  S2UR UR8, SR_CgaCtaId ;  /* 0x00000000000879c3 */ /* 0x000eb00000008800 */
[----:B------:R-:W-:Y:S06]  /*1bd0*/  BAR.SYNC.DEFER_BLOCKING 0x2, 0xa0 ;  /* 0x0082800000007b1d */ /* 0x000fec0000010000 */
[----:B------:R-:W-:-:S02]  /*1be0*/  UMOV UR4, 0x400 ;  /* 0x0000040000047882 */ /* 0x000fc40000000000 */
[----:B------:R-:W3:Y:S01]  /*1bf0*/  S2UR UR28, SR_CTAID.Z ;  /* 0x00000000001c79c3 */ /* 0x000ee20000002700 */
[----:B--2---:R-:W-:Y:S02]  /*1c00*/  ULEA UR8, UR8, UR4, 0x18 ;  /* 0x0000000408087291 */ /* 0x004fe4000f8ec0ff */
[----:B---3--:R-:W-:-:S07]  /*1c10*/  UISETP.GT.U32.AND UP0, UPT, UR28, 0x7f, UPT ;  /* 0x0000007f1c00788c */ /* 0x008fce000bf04070 */
[----:B-1----:R-:W1:Y:S02]  /*1c20*/  LDS R0, [UR8+0x58] ;  /* 0x00005808ff007984 */ /* 0x002e640008000800 */
[----:B-1----:R-:W-:Y:S01]  /*1c30*/  R2UR UR29, R0 ;  /* 0x00000000001d72ca */ /* 0x002fe200000e0000 */
[----:B------:R-:W-:-:S14]  /*1c40*/  BRA.U UP0, `(.L_x_35) ;  /* 0x0000002100087547 */ /* 0x000fdc000b800000 */
[----:B------:R-:W1:Y:S01]  /*1c50*/  LDCU.64 UR4, c[0x0][0x5c0] ;  /* 0x0000b800ff0477ac */ /* 0x000e620008000a00 */
[----:B------:R-:W-:Y:S01]  /*1c60*/  SHF.R.U32.HI R0, RZ, 0x5, R3 ;  /* 0x00000005ff007819 */ /* 0x000fe20000011603 */
[----:B------:R-:W-:Y:S01]  /*1c70*/  IMAD.SHL.U32 R2, R3, 0x40, RZ ;  /* 0x0000004003027824 */ /* 0x000fe200078e00ff */
[----:B------:R-:W2:Y:S01]  /*1c80*/  S2UR UR22, SR_CTAID.X ;  /* 0x00000000001679c3 */ /* 0x000ea20000002500 */
[----:B------:R-:W-:Y:S01]  /*1c90*/  UMOV UR9, 0x400 ;  /* 0x0000040000097882 */ /* 0x000fe20000000000 */
[----:B------:R-:W-:Y:S01]  /*1ca0*/  R2UR UR21, R0 ;  /* 0x00000000001572ca */ /* 0x000fe200000e0000 */
[----:B------:R-:W3:Y:S01]  /*1cb0*/  LDCU.64 UR30, c[0x0][0x348] ;  /* 0x00006900ff1e77ac */ /* 0x000ee20008000a00 */
[----:B------:R-:W-:Y:S01]  /*1cc0*/  LOP3.LUT R2, R2, 0x7c0, RZ, 0xc0, !PT ;  /* 0x000007c002027812 */ /* 0x000fe200078ec0ff */
[----:B------:R-:W-:Y:S01]  /*1cd0*/  UMOV UR25, URZ ;  /* 0x000000ff00197c82 */ /* 0x000fe20008000000 */
[----:B------:R-:W-:Y:S01]  /*1ce0*/  UMOV UR24, URZ ;  /* 0x000000ff00187c82 */ /* 0x000fe20008000000 */
[----:B-1----:R-:W-:-:S08]  /*1cf0*/  UIMAD.WIDE.U32 UR6, UR28, UR5, URZ ;  /* 0x000000051c0672a5 */ /* 0x002fd0000f8e00ff */
[----:B------:R-:W-:Y:S01]  /*1d00*/  IMAD.U32 R0, RZ, RZ, UR21 ;  /* 0x00000015ff007e24 */ /* 0x000fe2000f8e00ff */
[----:B------:R-:W-:Y:S02]  /*1d10*/  ULEA UR26, UR21, UR29, 0x15 ;  /* 0x0000001d151a7291 */ /* 0x000fe4000f8ea8ff */
[----:B------:R-:W-:Y:S01]  /*1d20*/  UIADD3 UR5, UPT, UPT, UR28, -UR7, URZ ;  /* 0x800000071c057290 */ /* 0x000fe2000fffe0ff */
[----:B------:R-:W-:-:S03]  /*1d30*/  IMAD R0, R0, 0x800, R2 ;  /* 0x0000080000007824 */ /* 0x000fc600078e0202 */
[----:B------:R-:W-:Y:S01]  /*1d40*/  USHF.R.U32.HI UR5, URZ, UR20, UR5 ;  /* 0x00000014ff057299 */ /* 0x000fe20008011605 */
[----:B------:R-:W-:Y:S01]  /*1d50*/  VIADD R4, R0, UR8 ;  /* 0x0000000800047c36 */ /* 0x000fe20008000000 */
[----:B--2---:R-:W-:Y:S01]  /*1d60*/  USHF.L.U32 UR22, UR22, 0x7, URZ ;  /* 0x0000000716167899 */ /* 0x004fe200080006ff */
[----:B------:R-:W1:Y:S02]  /*1d70*/  LDCU UR6, c[0x0][0x5d0] ;  /* 0x0000ba00ff0677ac */ /* 0x000e640008000800 */
[C---:B------:R-:W-:Y:S02]  /*1d80*/  VIADD R0, R4.reuse, 0x8420 ;  /* 0x0000842004007836 */ /* 0x040fe40000000000 */
[C---:B------:R-:W-:Y:S01]  /*1d90*/  VIADD R2, R4.reuse, 0x8430 ;  /* 0x0000843004027836 */ /* 0x040fe20000000000 */
[----:B------:R-:W-:Y:S01]  /*1da0*/  UIADD3 UR5, UPT, UPT, UR7, UR5, URZ ;  /* 0x0000000507057290 */ /* 0x000fe2000fffe0ff */
[C---:B------:R-:W-:Y:S01]  /*1db0*/  VIADD R6, R4.reuse, 0x430 ;  /* 0x0000043004067836 */ /* 0x040fe20000000000 */
[----:B------:R-:W-:Y:S01]  /*1dc0*/  SHF.R.U32.HI R72, RZ, 0x3, R0 ;  /* 0x00000003ff487819 */ /* 0x000fe20000011600 */
[----:B------:R-:W-:Y:S01]  /*1dd0*/  VIADD R5, R4, 0x420 ;  /* 0x0000042004057836 */ /* 0x000fe20000000000 */
[----:B------:R-:W-:Y:S01]  /*1de0*/  USHF.R.U32.HI UR14, URZ, UR19, UR5 ;  /* 0x00000013ff0e7299 */ /* 0x000fe20008011605 */
[----:B------:R-:W-:Y:S01]  /*1df0*/  SHF.R.U32.HI R73, RZ, 0x3, R2 ;  /* 0x00000003ff497819 */ /* 0x000fe20000011602 */
[----:B------:R-:W-:Y:S01]  /*1e00*/  ULOP3.LUT UR22, UR22, 0x80, URZ, 0xc0, !UPT ;  /* 0x0000008016167892 */ /* 0x000fe2000f8ec0ff */
[----:B------:R-:W-:Y:S01]  /*1e10*/  LOP3.LUT R72, R0, 0x30, R72, 0x78, !PT ;  /* 0x0000003000487812 */ /* 0x000fe200078e7848 */
[----:B------:R-:W-:Y:S01]  /*1e20*/  UIADD3 UR14, UPT, UPT, -UR14, URZ, URZ ;  /* 0x000000ff0e0e7290 */ /* 0x000fe2000fffe1ff */
[----:B------:R-:W-:Y:S01]  /*1e30*/  VIADD R0, R4, 0x8400 ;  /* 0x0000840004007836 */ /* 0x000fe20000000000 */
[----:B------:R-:W-:Y:S01]  /*1e40*/  LOP3.LUT R73, R2, 0x30, R73, 0x78, !PT ;  /* 0x0000003002497812 */ /* 0x000fe200078e7849 */
[----:B------:R-:W-:Y:S01]  /*1e50*/  VIADD R2, R4, 0x8410 ;  /* 0x0000841004027836 */ /* 0x000fe20000000000 */
[----:B------:R-:W-:Y:S01]  /*1e60*/  UIMAD UR14, UR4, UR14, UR28 ;  /* 0x0000000e040e72a4 */ /* 0x000fe2000f8e021c */
[----:B------:R-:W-:Y:S01]  /*1e70*/  SHF.R.U32.HI R69, RZ, 0x3, R6 ;  /* 0x00000003ff457819 */ /* 0x000fe20000011606 */
[----:B------:R-:W2:Y:S01]  /*1e80*/  LDCU.64 UR4, c[0x0][0x5d8] ;  /* 0x0000bb00ff0477ac */ /* 0x000ea20008000a00 */
[----:B------:R-:W-:-:S02]  /*1e90*/  SHF.R.U32.HI R70, RZ, 0x3, R0 ;  /* 0x00000003ff467819 */ /* 0x000fc40000011600 */
[----:B------:R-:W-:Y:S01]  /*1ea0*/  SHF.R.U32.HI R71, RZ, 0x3, R2 ;  /* 0x00000003ff477819 */ /* 0x000fe20000011602 */
[----:B-1----:R-:W-:Y:S01]  /*1eb0*/  UIMAD.WIDE.U32 UR6, UR14, UR6, URZ ;  /* 0x000000060e0672a5 */ /* 0x002fe2000f8e00ff */
[----:B------:R-:W-:Y:S01]  /*1ec0*/  LOP3.LUT R70, R0, 0x30, R70, 0x78, !PT ;  /* 0x0000003000467812 */ /* 0x000fe200078e7846 */
[----:B------:R-:W-:Y:S01]  /*1ed0*/  VIADD R0, R4, 0x400 ;  /* 0x0000040004007836 */ /* 0x000fe20000000000 */
[----:B------:R-:W-:Y:S01]  /*1ee0*/  LOP3.LUT R71, R2, 0x30, R71, 0x78, !PT ;  /* 0x0000003002477812 */ /* 0x000fe200078e7847 */
[----:B------:R-:W-:Y:S01]  /*1ef0*/  UIADD3 UR6, UPT, UPT, UR14, -UR7, URZ ;  /* 0x800000070e067290 */ /* 0x000fe2000fffe0ff */
[----:B------:R-:W-:Y:S01]  /*1f00*/  VIADD R4, R4, 0x410 ;  /* 0x0000041004047836 */ /* 0x000fe20000000000 */
[----:B------:R-:W-:Y:S02]  /*1f10*/  SHF.R.U32.HI R68, RZ, 0x3, R5 ;  /* 0x00000003ff447819 */ /* 0x000fe40000011605 */
[----:B------:R-:W-:Y:S01]  /*1f20*/  USHF.R.U32.HI UR6, URZ, UR18, UR6 ;  /* 0x00000012ff067299 */ /* 0x000fe20008011606 */
[----:B------:R-:W-:-:S02]  /*1f30*/  SHF.R.U32.HI R2, RZ, 0x3, R0 ;  /* 0x00000003ff027819 */ /* 0x000fc40000011600 */
[----:B------:R-:W-:Y:S01]  /*1f40*/  SHF.R.U32.HI R3, RZ, 0x3, R4 ;  /* 0x00000003ff037819 */ /* 0x000fe20000011604 */
[----:B------:R-:W-:Y:S01]  /*1f50*/  UIADD3 UR6, UPT, UPT, UR7, UR6, URZ ;  /* 0x0000000607067290 */ /* 0x000fe2000fffe0ff */
[----:B------:R-:W-:Y:S01]  /*1f60*/  LOP3.LUT R2, R0, 0x30, R2, 0x78, !PT ;  /* 0x0000003000027812 */ /* 0x000fe200078e7802 */
[----:B------:R-:W-:Y:S01]  /*1f70*/  IMAD.MOV.U32 R0, RZ, RZ, RZ ;  /* 0x000000ffff007224 */ /* 0x000fe200078e00ff */
[----:B------:R-:W-:Y:S01]  /*1f80*/  LOP3.LUT R69, R6, 0x30, R69, 0x78, !PT ;  /* 0x0000003006457812 */ /* 0x000fe200078e7845 */
[----:B------:R-:W-:Y:S01]  /*1f90*/  USHF.R.U32.HI UR6, URZ, UR17, UR6 ;  /* 0x00000011ff067299 */ /* 0x000fe20008011606 */
[----:B------:R-:W-:Y:S02]  /*1fa0*/  LOP3.LUT R68, R5, 0x30, R68, 0x78, !PT ;  /* 0x0000003005447812 */ /* 0x000fe400078e7844 */
[----:B------:R-:W-:Y:S01]  /*1fb0*/  LOP3.LUT R3, R4, 0x30, R3, 0x78, !PT ;  /* 0x0000003004037812 */ /* 0x000fe200078e7803 */
[----:B--2---:R-:W-:-:S07]  /*1fc0*/  UIMAD.WIDE.U32 UR10, UR6, UR5, URZ ;  /* 0x00000005060a72a5 */ /* 0x004fce000f8e00ff */
[----:B------:R-:W-:Y:S02]  /*1fd0*/  UMOV UR7, UR11 ;  /* 0x0000000b00077c82 */ /* 0x000fe40008000000 */
[----:B------:R-:W-:Y:S02]  /*1fe0*/  UIADD3 UR5, UPT, UPT, UR6, -UR7, URZ ;  /* 0x8000000706057290 */ /* 0x000fe4000fffe0ff */
[----:B------:R-:W1:Y:S01]  /*1ff0*/  LDCU UR11, c[0x0][0x374] ;  /* 0x00006e80ff0b77ac */ /* 0x000e620008000800 */
[----:B------:R-:W1:Y:S01]  /*2000*/  LDCU UR10, c[0x0][0x370] ;  /* 0x00006e00ff0a77ac */ /* 0x000e620008000800 */
[----:B------:R-:W-:Y:S01]  /*2010*/  USHF.R.U32.HI UR5, URZ, UR16, UR5 ;  /* 0x00000010ff057299 */ /* 0x000fe20008011605 */
[----:B------:R-:W2:Y:S03]  /*2020*/  LDCU UR8, c[0x0][0x378] ;  /* 0x00006f00ff0877ac */ /* 0x000ea60008000800 */
[----:B------:R-:W-:Y:S01]  /*2030*/  UIADD3 UR5, UPT, UPT, UR7, UR5, URZ ;  /* 0x0000000507057290 */ /* 0x000fe2000fffe0ff */
[----:B------:R-:W4:Y:S03]  /*2040*/  S2UR UR7, SR_CgaCtaId ;  /* 0x00000000000779c3 */ /* 0x000f260000008800 */
[----:B------:R-:W-:-:S04]  /*2050*/  USHF.R.U32.HI UR5, URZ, UR15, UR5 ;  /* 0x0000000fff057299 */ /* 0x000fc80008011605 */
[----:B------:R-:W-:Y:S02]  /*2060*/  UIADD3 UR5, UPT, UPT, -UR5, URZ, URZ ;  /* 0x000000ff05057290 */ /* 0x000fe4000fffe1ff */
[----:B-1----:R-:W-:Y:S01]  /*2070*/  UIMAD UR10, UR11, UR10, URZ ;  /* 0x0000000a0b0a72a4 */ /* 0x002fe2000f8e02ff */
[----:B------:R-:W1:Y:S01]  /*2080*/  S2UR UR11, SR_CTAID.Y ;  /* 0x00000000000b79c3 */ /* 0x000e620000002600 */
[----:B------:R-:W-:Y:S02]  /*2090*/  UIMAD UR4, UR4, UR5, UR6 ;  /* 0x00000005040472a4 */ /* 0x000fe4000f8e0206 */
[----:B--2---:R-:W-:Y:S02]  /*20a0*/  UIMAD UR8, UR10, UR8, URZ ;  /* 0x000000080a0872a4 */ /* 0x004fe4000f8e02ff */
[----:B------:R-:W-:Y:S02]  /*20b0*/  UIADD3 UR6, UPT, UPT, -UR6, URZ, URZ ;  /* 0x000000ff06067290 */ /* 0x000fe4000fffe1ff */
[----:B------:R-:W-:Y:S01]  /*20c0*/  USHF.R.S32.HI UR27, URZ, 0x1f, UR8 ;  /* 0x0000001fff1b7899 */ /* 0x000fe20008011408 */
[----:B------:R-:W2:Y:S03]  /*20d0*/  LDCU UR5, c[0x0][0x5cc] ;  /* 0x0000b980ff0577ac */ /* 0x000ea60008000800 */
[----:B------:R-:W-:-:S02]  /*20e0*/  ULEA.HI UR27, UR27, UR8, URZ, 0x2 ;  /* 0x000000081b1b7291 */ /* 0x000fc4000f8f10ff */
[----:B----4-:R-:W-:Y:S02]  /*20f0*/  ULEA UR7, UR7, UR9, 0x18 ;  /* 0x0000000907077291 */ /* 0x010fe4000f8ec0ff */
[----:B-123--:R-:W-:-:S12]  /*2100*/  UIMAD UR14, UR5, UR6, UR14 ;  /* 0x00000006050e72a4 */ /* 0x00efd8000f8e020e */
.L_x_39:
[----:B------:R-:W-:Y:S01]  /*2110*/  ULEA UR23, UR24, UR7, 0x3 ;  /* 0x0000000718177291 */ /* 0x000fe2000f8e18ff */
[----:B------:R-:W-:Y:S01]  /*2120*/  SHF.L.U32 R6, R0, 0x1f, RZ ;  /* 0x0000001f00067819 */ /* 0x000fe200000006ff */
[----:B------:R-:W1:Y:S01]  /*2130*/  S2UR UR32, SR_CgaCtaId ;  /* 0x00000000002079c3 */ /* 0x000e620000008800 */
[----:B------:R-:W-:Y:S02]  /*2140*/  UIADD3 UR5, UPT, UPT, UR4, UR4, URZ ;  /* 0x0000000404057290 */ /* 0x000fe4000fffe0ff */
[----:B------:R-:W-:Y:S02]  /*2150*/  UIADD3 UR40, UP1, UPT, UR30, 0x140, URZ ;  /* 0x000001401e287890 */ /* 0x000fe4000ff3e0ff */
[----:B------:R-:W-:Y:S02]  /*2160*/  ULOP3.LUT UR5, UR5, 0x1, UR11, 0xf8, !UPT ;  /* 0x0000000105057892 */ /* 0x000fe4000f8ef80b */
[----:B------:R-:W-:Y:S01]  /*2170*/  UIADD3 UR38, UP0, UPT, UR30, 0x1c0, URZ ;  /* 0x000001c01e267890 */ /* 0x000fe2000ff1e0ff */
[----:B------:R-:W2:Y:S01]  /*2180*/  SYNCS.PHASECHK.TRANS64.TRYWAIT P0, [UR23+0x30], R6 ;  /* 0x00003006ff0075a7 */ /* 0x000ea20008001117 */
[----:B------:R-:W-:Y:S01]  /*2190*/  UMOV UR4, 0x400 ;  /* 0x0000040000047882 */ /* 0x000fe20000000000 */
[----:B------:R-:W-:-:S02]  /*21a0*/  USHF.L.U32 UR13, UR5, 0x8, URZ ;  /* 0x00000008050d7899 */ /* 0x000fc400080006ff */
[----:B------:R-:W-:Y:S02]  /*21b0*/  ULEA UR37, UR24, UR26, 0x8 ;  /* 0x0000001a18257291 */ /* 0x000fe4000f8e40ff */
[----:B------:R-:W-:Y:S01]  /*21c0*/  USHF.L.U32 UR36, UR25, 0x3, URZ ;  /* 0x0000000319247899 */ /* 0x000fe200080006ff */
[----:B------:R-:W3:Y:S01]  /*21d0*/  LDCU UR33, c[0x0][0x5e4] ;  /* 0x0000bc80ff2177ac */ /* 0x000ee20008000800 */
[----:B------:R-:W-:Y:S02]  /*21e0*/  ULEA UR14, UR14, UR22, 0x8 ;  /* 0x000000160e0e7291 */ /* 0x000fe4000f8e40ff */
[----:B------:R-:W-:Y:S02]  /*21f0*/  UIADD3.X UR41, UPT, UPT, URZ, UR31, URZ, UP1, !UPT ;  /* 0x0000001fff297290 */ /* 0x000fe40008ffe4ff */
[----:B-1----:R-:W-:Y:S02]  /*2200*/  ULEA UR32, UR32, UR4, 0x18 ;  /* 0x0000000420207291 */ /* 0x002fe4000f8ec0ff */
[----:B------:R-:W-:-:S02]  /*2210*/  UIADD3.X UR39, UPT, UPT, URZ, UR31, URZ, UP0, !UPT ;  /* 0x0000001fff277290 */ /* 0x000fc400087fe4ff */
[----:B------:R-:W-:Y:S01]  /*2220*/  USHF.L.U32 UR5, UR5, 0x7, URZ ;  /* 0x0000000705057899 */ /* 0x000fe200080006ff */
[----:B--23--:R-:W-:Y:S11]  /*2230*/  @!P0 BRA `(.L_x_36) ;  /* 0x0000001c00f88947 */ /* 0x00cff60003800000 */
.L_x_53:
[----:B------:R-:W-:Y:S01]  /*2240*/  UMOV UR35, 0x1 ;  /* 0x0000000100237882 */ /* 0x000fe20000000000 */
[----:B------:R-:W-:-:S05]  /*2250*/  UMOV UR34, UR36 ;  /* 0x0000002400227c82 */ /* 0x000fca0008000000 */
.L_x_38:
[----:B-1----:R-:W-:Y:S01]  /*2260*/  LDTM.x32 R36, tmem[UR37+0x20] ;  /* 0x00002025002479ee */ /* 0x002fe200082c0000 */
[----:B-1----:R-:W1:Y:S01]  /*2270*/  LDTM.x32 R4, tmem[UR37] ;  /* 0x00000025000479ee */ /* 0x002e6200082c0000 */
[----:B------:R-:W-:Y:S02]  /*2280*/  USHF.R.S32.HI UR12, URZ, 0x1f, UR34 ;  /* 0x0000001fff0c7899 */ /* 0x000fe40008011422 */
[----:B------:R-:W-:Y:S02]  /*2290*/  UIADD3 UR4, UPT, UPT, UR34, 0x1, URZ ;  /* 0x0000000122047890 */ /* 0x000fe4000fffe0ff */
[----:B------:R-:W-:Y:S02]  /*22a0*/  ULEA.HI UR12, UR12, UR34, URZ, 0x2 ;  /* 0x000000220c0c7291 */ /* 0x000fe4000f8f10ff */
[----:B------:R-:W-:Y:S02]  /*22b0*/  USHF.R.S32.HI UR8, URZ, 0x1f, UR4 ;  /* 0x0000001fff087899 */ /* 0x000fe40008011404 */
[----:B------:R-:W-:-:S02]  /*22c0*/  ULOP3.LUT UR12, UR12, 0xfffffffc, URZ, 0xc0, !UPT ;  /* 0xfffffffc0c0c7892 */ /* 0x000fc4000f8ec0ff */
[----:B------:R-:W-:Y:S02]  /*22d0*/  ULEA.HI UR8, UR8, UR4, URZ, 0x2 ;  /* 0x0000000408087291 */ /* 0x000fe4000f8f10ff */
[----:B------:R-:W-:Y:S02]  /*22e0*/  UIADD3 UR12, UPT, UPT, -UR12, UR34, URZ ;  /* 0x000000220c0c7290 */ /* 0x000fe4000fffe1ff */
[----:B------:R-:W-:Y:S02]  /*22f0*/  ULOP3.LUT UR8, UR8, 0xfffffffc, URZ, 0xc0, !UPT ;  /* 0xfffffffc08087892 */ /* 0x000fe4000f8ec0ff */
[----:B------:R-:W-:Y:S02]  /*2300*/  UISETP.NE.AND UP0, UPT, UR21, URZ, UPT ;  /* 0x000000ff1500728c */ /* 0x000fe4000bf05270 */
[----:B------:R-:W-:Y:S01]  /*2310*/  MOV R74, UR12 ;  /* 0x0000000c004a7c02 */ /* 0x000fe20008000f00 */
[----:B------:R-:W-:Y:S02]  /*2320*/  UIADD3 UR8, UPT, UPT, UR4, -UR8, URZ ;  /* 0x8000000804087290 */ /* 0x000fe4000fffe0ff */
[----:B------:R-:W-:Y:S01]  /*2330*/  ULEA.HI UR4, UR36, UR36, URZ, 0x1 ;  /* 0x0000002424047291 */ /* 0x000fe2000f8f08ff */
[----:B------:R-:W-:Y:S01]  /*2340*/  LEA R79, R74, R2, 0xd ;  /* 0x000000024a4f7211 */ /* 0x000fe200078e68ff */
[----:B-1----:R-:W-:Y:S01]  /*2350*/  FMUL R75, R7, UR33 ;  /* 0x00000021074b7c20 */ /* 0x002fe20008400000 */
[----:B------:R-:W-:Y:S01]  /*2360*/  FMUL R76, R6, UR33 ;  /* 0x00000021064c7c20 */ /* 0x000fe20008400000 */
[----:B------:R-:W-:Y:S01]  /*2370*/  FMUL R77, R5, UR33 ;  /* 0x00000021054d7c20 */ /* 0x000fe20008400000 */
[----:B------:R-:W-:Y:S01]  /*2380*/  FMUL R78, R4, UR33 ;  /* 0x00000021044e7c20 */ /* 0x000fe20008400000 */
[----:B------:R-:W-:Y:S01]  /*2390*/  FMUL R9, R9, UR33 ;  /* 0x0000002109097c20 */ /* 0x000fe20008400000 */
[----:B------:R-:W-:Y:S01]  /*23a0*/  FMUL R8, R8, UR33 ;  /* 0x0000002108087c20 */ /* 0x000fe20008400000 */
[----:B------:R-:W-:Y:S01]  /*23b0*/  FMUL R11, R11, UR33 ;  /* 0x000000210b0b7c20 */ /* 0x000fe20008400000 */
[----:B------:R-:W-:Y:S01]  /*23c0*/  FMUL R10, R10, UR33 ;  /* 0x000000210a0a7c20 */ /* 0x000fe20008400000 */
[----:B------:R-:W-:Y:S01]  /*23d0*/  F2FP.BF16.F32.PACK_AB R5, R75, R76 ;  /* 0x0000004c4b05723e */ /* 0x000fe200000010ff */
[----:B------:R-:W-:Y:S01]  /*23e0*/  FMUL R53, R53, UR33 ;  /* 0x0000002135357c20 */ /* 0x000fe20008400000 */
[----:B------:R-:W-:Y:S01]  /*23f0*/  F2FP.BF16.F32.PACK_AB R4, R77, R78 ;  /* 0x0000004e4d04723e */ /* 0x000fe200000010ff */
[----:B------:R-:W-:Y:S01]  /*2400*/  FMUL R52, R52, UR33 ;  /* 0x0000002134347c20 */ /* 0x000fe20008400000 */
[----:B------:R-:W-:Y:S01]  /*2410*/  F2FP.BF16.F32.PACK_AB R6, R9, R8 ;  /* 0x000000080906723e */ /* 0x000fe200000010ff */
[----:B------:R-:W-:Y:S01]  /*2420*/  FMUL R13, R13, UR33 ;  /* 0x000000210d0d7c20 */ /* 0x000fe20008400000 */
[----:B------:R-:W-:Y:S01]  /*2430*/  F2FP.BF16.F32.PACK_AB R7, R11, R10 ;  /* 0x0000000a0b07723e */ /* 0x000fe200000010ff */
[----:B------:R-:W-:Y:S01]  /*2440*/  FMUL R12, R12, UR33 ;  /* 0x000000210c0c7c20 */ /* 0x000fe20008400000 */
[----:B------:R-:W-:Y:S01]  /*2450*/  FMUL R14, R14, UR33 ;  /* 0x000000210e0e7c20 */ /* 0x000fe20008400000 */
[----:B------:R-:W-:Y:S01]  /*2460*/  FMUL R17, R17, UR33 ;  /* 0x0000002111117c20 */ /* 0x000fe20008400000 */
[----:B------:R-:W-:Y:S01]  /*2470*/  FMUL R16, R16, UR33 ;  /* 0x0000002110107c20 */ /* 0x000fe20008400000 */
[----:B------:R1:W-:Y:S01]  /*2480*/  STS.128 [R79], R4 ;  /* 0x000000044f007388 */ /* 0x0003e20000000c00 */
[----:B------:R-:W-:Y:S01]  /*2490*/  FMUL R19, R19, UR33 ;  /* 0x0000002113137c20 */ /* 0x000fe20008400000 */
[----:B------:R-:W-:Y:S01]  /*24a0*/  FMUL R80, R18, UR33 ;  /* 0x0000002112507c20 */ /* 0x000fe20008400000 */
[----:B------:R-:W-:Y:S01]  /*24b0*/  LEA R82, R74, R3, 0xd ;  /* 0x000000034a527211 */ /* 0x000fe200078e68ff */
[----:B------:R-:W-:Y:S01]  /*24c0*/  FMUL R54, R54, UR33 ;  /* 0x0000002136367c20 */ /* 0x000fe20008400000 */
        /* <DEDUP_REMOVED lines=8> */
[----:B------:R-:W-:Y:S01]  /*2550*/  FMUL R86, R56, -1.4426950216293334961 ;  /* 0xbfb8aa3b38567820 */ /* 0x000fe20000400000 */
[----:B------:R-:W-:Y:S01]  /*2560*/  FMUL R55, R55, UR33 ;  /* 0x0000002137377c20 */ /* 0x000fe20008400000 */
[----:B------:R-:W-:Y:S01]  /*2570*/  FMUL R57, R57, UR33 ;  /* 0x0000002139397c20 */ /* 0x000fe20008400000 */
[----:B------:R-:W-:Y:S01]  /*2580*/  LEA R24, R74, R68, 0xd ;  /* 0x000000444a187211 */ /* 0x000fe200078e68ff */
[----:B------:R-:W-:Y:S01]  /*2590*/  FMUL R45, R45, UR33 ;  /* 0x000000212d2d7c20 */ /* 0x000fe20008400000 */
[----:B------:R-:W-:Y:S01]  /*25a0*/  FMUL R81, R55, -1.4426950216293334961 ;  /* 0xbfb8aa3b37517820 */ /* 0x000fe20000400000 */
[----:B------:R-:W-:Y:S01]  /*25b0*/  FMUL R84, R57, -1.4426950216293334961 ;  /* 0xbfb8aa3b39547820 */ /* 0x000fe20000400000 */
[----:B------:R-:W-:Y:S01]  /*25c0*/  MUFU.EX2 R86, R86 ;  /* 0x0000005600567308 */ /* 0x000fe20000000800 */
[----:B------:R-:W-:Y:S01]  /*25d0*/  FMUL R47, R47, UR33 ;  /* 0x000000212f2f7c20 */ /* 0x000fe20008400000 */
[----:B------:R-:W-:Y:S01]  /*25e0*/  FMUL R48, R48, UR33 ;  /* 0x0000002130307c20 */ /* 0x000fe20008400000 */
[----:B------:R-:W-:Y:S01]  /*25f0*/  FMUL R49, R49, UR33 ;  /* 0x0000002131317c20 */ /* 0x000fe20008400000 */
[----:B------:R-:W-:Y:S01]  /*2600*/  FMUL R50, R50, UR33 ;  /* 0x0000002132327c20 */ /* 0x000fe20008400000 */
[----:B------:R-:W-:Y:S01]  /*2610*/  FMUL R44, R44, UR33 ;  /* 0x000000212c2c7c20 */ /* 0x000fe20008400000 */
[----:B------:R-:W-:Y:S01]  /*2620*/  FMUL R88, R48, -1.4426950216293334961 ;  /* 0xbfb8aa3b30587820 */ /* 0x000fe20000400000 */
[----:B------:R-:W-:Y:S01]  /*2630*/  FMUL R87, R49, -1.4426950216293334961 ;  /* 0xbfb8aa3b31577820 */ /* 0x000fe20000400000 */
[----:B------:R-:W2:Y:S01]  /*2640*/  MUFU.EX2 R81, R81 ;  /* 0x0000005100517308 */ /* 0x000ea20000000800 */
[----:B------:R-:W-:Y:S01]  /*2650*/  FMUL R90, R50, -1.4426950216293334961 ;  /* 0xbfb8aa3b325a7820 */ /* 0x000fe20000400000 */
[----:B------:R-:W-:Y:S01]  /*2660*/  FMUL R51, R51, UR33 ;  /* 0x0000002133337c20 */ /* 0x000fe20008400000 */
[----:B-1----:R-:W-:Y:S01]  /*2670*/  FMUL R4, R53, -1.4426950216293334961 ;  /* 0xbfb8aa3b35047820 */ /* 0x002fe20000400000 */
[----:B------:R-:W-:Y:S01]  /*2680*/  FMUL R79, R15, UR33 ;  /* 0x000000210f4f7c20 */ /* 0x000fe20008400000 */
[----:B------:R-:W-:Y:S01]  /*2690*/  F2FP.BF16.F32.PACK_AB R6, R17, R16 ;  /* 0x000000101106723e */ /* 0x000fe200000010ff */
[----:B------:R-:W-:Y:S01]  /*26a0*/  FMUL R89, R51, -1.4426950216293334961 ;  /* 0xbfb8aa3b33597820 */ /* 0x000fe20000400000 */
[----:B------:R-:W-:Y:S01]  /*26b0*/  F2FP.BF16.F32.PACK_AB R7, R19, R80 ;  /* 0x000000501307723e */ /* 0x000fe200000010ff */
[----:B------:R1:W3:Y:S01]  /*26c0*/  MUFU.EX2 R15, R4 ;  /* 0x00000004000f7308 */ /* 0x0002e20000000800 */
[----:B------:R-:W-:Y:S01]  /*26d0*/  F2FP.BF16.F32.PACK_AB R5, R79, R14 ;  /* 0x0000000e4f05723e */ /* 0x000fe200000010ff */
[----:B------:R-:W-:Y:S01]  /*26e0*/  FMUL R39, R39, UR33 ;  /* 0x0000002127277c20 */ /* 0x000fe20008400000 */
[----:B------:R-:W-:Y:S01]  /*26f0*/  FMUL R46, R46, UR33 ;  /* 0x000000212e2e7c20 */ /* 0x000fe20008400000 */
[----:B------:R-:W-:Y:S01]  /*2700*/  FMUL R61, R61, UR33 ;  /* 0x000000213d3d7c20 */ /* 0x000fe20008400000 */
[----:B------:R-:W-:Y:S01]  /*2710*/  FMUL R41, R41, UR33 ;  /* 0x0000002129297c20 */ /* 0x000fe20008400000 */
[----:B------:R-:W-:Y:S01]  /*2720*/  FMUL R29, R29, UR33 ;  /* 0x000000211d1d7c20 */ /* 0x000fe20008400000 */
[----:B------:R-:W-:Y:S01]  /*2730*/  FMUL R28, R28, UR33 ;  /* 0x000000211c1c7c20 */ /* 0x000fe20008400000 */
[----:B------:R-:W4:Y:S01]  /*2740*/  MUFU.EX2 R84, R84 ;  /* 0x0000005400547308 */ /* 0x000f220000000800 */
[----:B--2---:R-:W-:Y:S01]  /*2750*/  FADD R81, R81, 1 ;  /* 0x3f80000051517421 */ /* 0x004fe20000000000 */
[----:B------:R-:W-:Y:S01]  /*2760*/  FMUL R31, R31, UR33 ;  /* 0x000000211f1f7c20 */ /* 0x000fe20008400000 */
[----:B------:R-:W-:Y:S01]  /*2770*/  FMUL R30, R30, UR33 ;  /* 0x000000211e1e7c20 */ /* 0x000fe20008400000 */
[----:B------:R-:W-:Y:S01]  /*2780*/  FMUL R33, R33, UR33 ;  /* 0x0000002121217c20 */ /* 0x000fe20008400000 */
[----:B------:R-:W-:Y:S01]  /*2790*/  FMUL R32, R32, UR33 ;  /* 0x0000002120207c20 */ /* 0x000fe20008400000 */
[----:B------:R-:W-:Y:S01]  /*27a0*/  FMUL R35, R35, UR33 ;  /* 0x0000002123237c20 */ /* 0x000fe20008400000 */
[----:B------:R-:W-:Y:S01]  /*27b0*/  FMUL R34, R34, UR33 ;  /* 0x0000002122227c20 */ /* 0x000fe20008400000 */
[----:B------:R-:W2:Y:S01]  /*27c0*/  MUFU.EX2 R88, R88 ;  /* 0x0000005800587308 */ /* 0x000ea20000000800 */
[----:B-1----:R-:W-:Y:S01]  /*27d0*/  FMUL R4, R52, -1.4426950216293334961 ;  /* 0xbfb8aa3b34047820 */ /* 0x002fe20000400000 */
[----:B---3--:R-:W-:Y:S01]  /*27e0*/  FADD R15, R15, 1 ;  /* 0x3f8000000f0f7421 */ /* 0x008fe20000000000 */
[----:B------:R-:W-:Y:S01]  /*27f0*/  LEA R74, R74, R69, 0xd ;  /* 0x000000454a4a7211 */ /* 0x000fe200078e68ff */
[----:B------:R-:W-:-:S04]  /*2800*/  ULOP3.LUT UR4, UR4, 0xfffffffe, URZ, 0xc0, !UPT ;  /* 0xfffffffe04047892 */ /* 0x000fc8000f8ec0ff */
[----:B------:R1:W3:Y:S01]  /*2810*/  MUFU.EX2 R18, R4 ;  /* 0x0000000400127308 */ /* 0x0002e20000000800 */
[----:B----4-:R-:W-:Y:S01]  /*2820*/  FADD R84, R84, 1 ;  /* 0x3f80000054547421 */ /* 0x010fe20000000000 */
[----:B------:R-:W-:-:S06]  /*2830*/  UIADD3 UR4, UPT, UPT, -UR4, UR36, URZ ;  /* 0x0000002404047290 */ /* 0x000fcc000fffe1ff */
[----:B------:R-:W4:Y:S01]  /*2840*/  MUFU.RCP R15, R15 ;  /* 0x0000000f000f7308 */ /* 0x000f220000001000 */
[----:B--2---:R-:W-:-:S07]  /*2850*/  FADD R88, R88, 1 ;  /* 0x3f80000058587421 */ /* 0x004fce0000000000 */
[----:B------:R-:W2:Y:S01]  /*2860*/  MUFU.EX2 R87, R87 ;  /* 0x0000005700577308 */ /* 0x000ea20000000800 */
[----:B-1----:R-:W-:Y:S01]  /*2870*/  F2FP.BF16.F32.PACK_AB R4, R13, R12 ;  /* 0x0000000c0d04723e */ /* 0x002fe200000010ff */
[----:B---3--:R-:W-:-:S04]  /*2880*/  FADD R18, R18, 1 ;  /* 0x3f80000012127421 */ /* 0x008fc80000000000 */
[----:B------:R1:W-:Y:S02]  /*2890*/  STS.128 [R82], R4 ;  /* 0x0000000452007388 */ /* 0x0003e40000000c00 */
[----:B------:R-:W3:Y:S01]  /*28a0*/  MUFU.RCP R18, R18 ;  /* 0x0000001200127308 */ /* 0x000ee20000001000 */
[----:B----4-:R-:W-:Y:S01]  /*28b0*/  FMUL R26, R53, R15 ;  /* 0x0000000f351a7220 */ /* 0x010fe20000400000 */
[----:B------:R-:W-:-:S03]  /*28c0*/  FMUL R15, R38, UR33 ;  /* 0x00000021260f7c20 */ /* 0x000fc60008400000 */
[----:B------:R-:W-:-:S03]  /*28d0*/  FMUL R26, R21, R26 ;  /* 0x0000001a151a7220 */ /* 0x000fc60000400000 */
[----:B------:R-:W-:Y:S01]  /*28e0*/  MUFU.RCP R38, R81 ;  /* 0x0000005100267308 */ /* 0x000fe20000001000 */
[----:B--2---:R-:W-:-:S07]  /*28f0*/  FADD R87, R87, 1 ;  /* 0x3f80000057577421 */ /* 0x004fce0000000000 */
[----:B------:R-:W-:Y:S01]  /*2900*/  MUFU.EX2 R90, R90 ;  /* 0x0000005a005a7308 */ /* 0x000fe20000000800 */
[----:B---3--:R-:W-:-:S07]  /*2910*/  FMUL R18, R52, R18 ;  /* 0x0000001234127220 */ /* 0x008fce0000400000 */
[----:B------:R-:W2:Y:S01]  /*2920*/  MUFU.EX2 R89, R89 ;  /* 0x0000005900597308 */ /* 0x000ea20000000800 */
[----:B-1----:R-:W-:Y:S01]  /*2930*/  FMUL R4, R54, -1.4426950216293334961 ;  /* 0xbfb8aa3b36047820 */ /* 0x002fe20000400000 */
[----:B------:R-:W-:Y:S01]  /*2940*/  FMUL R82, R23, UR33 ;  /* 0x0000002117527c20 */ /* 0x000fe20008400000 */
[----:B------:R-:W-:-:S05]  /*2950*/  F2FP.BF16.F32.PACK_AB R6, R25, R83 ;  /* 0x000000531906723e */ /* 0x000fca00000010ff */
[----:B------:R-:W1:Y:S01]  /*2960*/  MUFU.EX2 R23, R4 ;  /* 0x0000000400177308 */ /* 0x000e620000000800 */
[----:B------:R-:W-:Y:S02]  /*2970*/  F2FP.BF16.F32.PACK_AB R7, R27, R85 ;  /* 0x000000551b07723e */ /* 0x000fe400000010ff */
[----:B------:R-:W-:Y:S01]  /*2980*/  F2FP.BF16.F32.PACK_AB R5, R82, R22 ;  /* 0x000000165205723e */ /* 0x000fe200000010ff */
[----:B--2---:R-:W-:Y:S01]  /*2990*/  FADD R89, R89, 1 ;  /* 0x3f80000059597421 */ /* 0x004fe20000000000 */
[----:B-1----:R-:W-:Y:S01]  /*29a0*/  FADD R23, R23, 1 ;  /* 0x3f80000017177421 */ /* 0x002fe20000000000 */
[----:B------:R-:W-:Y:S01]  /*29b0*/  F2FP.BF16.F32.PACK_AB R4, R21, R20 ;  /* 0x000000141504723e */ /* 0x000fe200000010ff */
[----:B------:R-:W-:Y:S02]  /*29c0*/  FMUL R21, R15, -1.4426950216293334961 ;  /* 0xbfb8aa3b0f157820 */ /* 0x000fe40000400000 */
[----:B------:R-:W1:Y:S02]  /*29d0*/  MUFU.RCP R91, R23 ;  /* 0x00000017005b7308 */ /* 0x000e640000001000 */
[----:B------:R2:W-:Y:S06]  /*29e0*/  STS.128 [R24], R4 ;  /* 0x0000000418007388 */ /* 0x0005ec0000000c00 */
[----:B------:R-:W3:Y:S01]  /*29f0*/  MUFU.EX2 R21, R21 ;  /* 0x0000001500157308 */ /* 0x000ee20000000800 */
[----:B-1----:R-:W-:Y:S01]  /*2a00*/  FMUL R91, R54, R91 ;  /* 0x0000005b365b7220 */ /* 0x002fe20000400000 */
[----:B------:R-:W-:-:S06]  /*2a10*/  FMUL R23, R39, -1.4426950216293334961 ;  /* 0xbfb8aa3b27177820 */ /* 0x000fcc0000400000 */
[----:B------:R-:W1:Y:S01]  /*2a20*/  MUFU.EX2 R23, R23 ;  /* 0x0000001700177308 */ /* 0x000e620000000800 */
[----:B---3--:R-:W-:-:S07]  /*2a30*/  FADD R21, R21, 1 ;  /* 0x3f80000015157421 */ /* 0x008fce0000000000 */
[----:B------:R-:W3:Y:S01]  /*2a40*/  MUFU.RCP R21, R21 ;  /* 0x0000001500157308 */ /* 0x000ee20000001000 */
[----:B--2---:R-:W-:Y:S01]  /*2a50*/  FMUL R4, R45, -1.4426950216293334961 ;  /* 0xbfb8aa3b2d047820 */ /* 0x004fe20000400000 */
[----:B------:R-:W-:Y:S01]  /*2a60*/  FMUL R24, R20, R18 ;  /* 0x0000001214187220 */ /* 0x000fe20000400000 */
[----:B------:R-:W-:Y:S01]  /*2a70*/  FMUL R20, R36, UR33 ;  /* 0x0000002124147c20 */ /* 0x000fe20008400000 */
[----:B------:R-:W-:Y:S01]  /*2a80*/  FMUL R36, R22, R91 ;  /* 0x0000005b16247220 */ /* 0x000fe20000400000 */
[----:B------:R-:W-:Y:S01]  /*2a90*/  FADD R22, R86, 1 ;  /* 0x3f80000056167421 */ /* 0x000fe20000000000 */
[----:B------:R-:W-:Y:S01]  /*2aa0*/  FMUL R6, R47, -1.4426950216293334961 ;  /* 0xbfb8aa3b2f067820 */ /* 0x000fe20000400000 */
[----:B------:R-:W-:Y:S01]  /*2ab0*/  FMUL R18, R37, UR33 ;  /* 0x0000002125127c20 */ /* 0x000fe20008400000 */
[----:B------:R-:W2:Y:S01]  /*2ac0*/  MUFU.EX2 R4, R4 ;  /* 0x0000000400047308 */ /* 0x000ea20000000800 */
[----:B------:R-:W-:Y:S01]  /*2ad0*/  FMUL R37, R55, R38 ;  /* 0x0000002637257220 */ /* 0x000fe20000400000 */
[----:B------:R-:W-:Y:S01]  /*2ae0*/  FMUL R5, R44, -1.4426950216293334961 ;  /* 0xbfb8aa3b2c057820 */ /* 0x000fe20000400000 */
[----:B------:R-:W-:Y:S01]  /*2af0*/  FMUL R7, R46, -1.4426950216293334961 ;  /* 0xbfb8aa3b2e077820 */ /* 0x000fe20000400000 */
[----:B------:R-:W-:Y:S01]  /*2b00*/  FMUL R91, R20, -1.4426950216293334961 ;  /* 0xbfb8aa3b145b7820 */ /* 0x000fe20000400000 */
[----:B-1----:R-:W-:Y:S01]  /*2b10*/  FADD R23, R23, 1 ;  /* 0x3f80000017177421 */ /* 0x002fe20000000000 */
[----:B------:R-:W-:Y:S01]  /*2b20*/  FMUL R81, R18, -1.4426950216293334961 ;  /* 0xbfb8aa3b12517820 */ /* 0x000fe20000400000 */
[----:B------:R-:W-:Y:S01]  /*2b30*/  FMUL R37, R82, R37 ;  /* 0x0000002552257220 */ /* 0x000fe20000400000 */
[----:B------:R-:W1:Y:S01]  /*2b40*/  MUFU.RCP R22, R22 ;  /* 0x0000001600167308 */ /* 0x000e620000001000 */
[----:B---3--:R-:W-:Y:S01]  /*2b50*/  FMUL R21, R15, R21 ;  /* 0x000000150f157220 */ /* 0x008fe20000400000 */
[----:B------:R-:W-:-:S06]  /*2b60*/  FMUL R82, R41, -1.4426950216293334961 ;  /* 0xbfb8aa3b29527820 */ /* 0x000fcc0000400000 */
[----:B------:R-:W3:Y:S01]  /*2b70*/  MUFU.EX2 R6, R6 ;  /* 0x0000000600067308 */ /* 0x000ee20000000800 */
[----:B--2---:R-:W-:-:S07]  /*2b80*/  FADD R4, R4, 1 ;  /* 0x3f80000004047421 */ /* 0x004fce0000000000 */
[----:B------:R-:W2:Y:S01]  /*2b90*/  MUFU.RCP R86, R84 ;  /* 0x0000005400567308 */ /* 0x000ea20000001000 */
[----:B-1----:R-:W-:-:S04]  /*2ba0*/  FMUL R22, R56, R22 ;  /* 0x0000001638167220 */ /* 0x002fc80000400000 */
[----:B------:R-:W-:Y:S01]  /*2bb0*/  FMUL R38, R83, R22 ;  /* 0x0000001653267220 */ /* 0x000fe20000400000 */
[----:B------:R-:W-:Y:S01]  /*2bc0*/  FMUL R83, R42, UR33 ;  /* 0x000000212a537c20 */ /* 0x000fe20008400000 */
[----:B------:R-:W-:Y:S01]  /*2bd0*/  FMUL R22, R40, UR33 ;  /* 0x0000002128167c20 */ /* 0x000fe20008400000 */
[----:B------:R-:W1:Y:S01]  /*2be0*/  MUFU.RCP R84, R4 ;  /* 0x0000000400547308 */ /* 0x000e620000001000 */
[----:B---3--:R-:W-:-:S07]  /*2bf0*/  FADD R6, R6, 1 ;  /* 0x3f80000006067421 */ /* 0x008fce0000000000 */
[----:B------:R-:W3:Y:S01]  /*2c00*/  MUFU.EX2 R5, R5 ;  /* 0x0000000500057308 */ /* 0x000ee20000000800 */
[----:B--2---:R-:W-:-:S04]  /*2c10*/  FMUL R86, R57, R86 ;  /* 0x0000005639567220 */ /* 0x004fc80000400000 */
[----:B------:R-:W-:Y:S01]  /*2c20*/  FMUL R25, R25, R86 ;  /* 0x0000005619197220 */ /* 0x000fe20000400000 */
[----:B------:R-:W-:Y:S02]  /*2c30*/  FMUL R86, R58, UR33 ;  /* 0x000000213a567c20 */ /* 0x000fe40008400000 */
[----:B------:R-:W2:Y:S01]  /*2c40*/  MUFU.EX2 R7, R7 ;  /* 0x0000000700077308 */ /* 0x000ea20000000800 */
[----:B-1----:R-:W-:Y:S01]  /*2c50*/  FMUL R42, R45, R84 ;  /* 0x000000542d2a7220 */ /* 0x002fe20000400000 */
[----:B------:R-:W-:Y:S01]  /*2c60*/  FMUL R84, R59, UR33 ;  /* 0x000000213b547c20 */ /* 0x000fe20008400000 */
[----:B------:R-:W-:Y:S02]  /*2c70*/  FMUL R4, R22, -1.4426950216293334961 ;  /* 0xbfb8aa3b16047820 */ /* 0x000fe40000400000 */
[----:B------:R-:W-:Y:S01]  /*2c80*/  FMUL R42, R13, R42 ;  /* 0x0000002a0d2a7220 */ /* 0x000fe20000400000 */
[----:B------:R-:W-:Y:S02]  /*2c90*/  FMUL R13, R86, -1.4426950216293334961 ;  /* 0xbfb8aa3b560d7820 */ /* 0x000fe40000400000 */
[----:B------:R-:W1:Y:S01]  /*2ca0*/  MUFU.RCP R59, R6 ;  /* 0x00000006003b7308 */ /* 0x000e620000001000 */
[----:B---3--:R-:W-:-:S07]  /*2cb0*/  FADD R5, R5, 1 ;  /* 0x3f80000005057421 */ /* 0x008fce0000000000 */
[----:B------:R-:W-:Y:S01]  /*2cc0*/  MUFU.EX2 R91, R91 ;  /* 0x0000005b005b7308 */ /* 0x000fe20000000800 */
[----:B--2---:R-:W-:Y:S01]  /*2cd0*/  FADD R40, R7, 1 ;  /* 0x3f80000007287421 */ /* 0x004fe20000000000 */
[----:B------:R-:W-:-:S06]  /*2ce0*/  FMUL R7, R43, UR33 ;  /* 0x000000212b077c20 */ /* 0x000fcc0008400000 */
[----:B------:R-:W2:Y:S01]  /*2cf0*/  MUFU.RCP R5, R5 ;  /* 0x0000000500057308 */ /* 0x000ea20000001000 */
[----:B-1----:R-:W-:Y:S01]  /*2d00*/  FMUL R58, R47, R59 ;  /* 0x0000003b2f3a7220 */ /* 0x002fe20000400000 */
[----:B------:R-:W-:-:S03]  /*2d10*/  FMUL R6, R84, -1.4426950216293334961 ;  /* 0xbfb8aa3b54067820 */ /* 0x000fc60000400000 */
[----:B------:R-:W-:Y:S01]  /*2d20*/  FMUL R58, R79, R58 ;  /* 0x0000003a4f3a7220 */ /* 0x000fe20000400000 */
[----:B------:R-:W-:Y:S02]  /*2d30*/  FADD R79, R90, 1 ;  /* 0x3f8000005a4f7421 */ /* 0x000fe40000000000 */
[----:B------:R-:W1:Y:S08]  /*2d40*/  MUFU.RCP R59, R88 ;  /* 0x00000058003b7308 */ /* 0x000e700000001000 */
[----:B------:R3:W4:Y:S01]  /*2d50*/  MUFU.RCP R88, R87 ;  /* 0x0000005700587308 */ /* 0x0007220000001000 */
[----:B--2---:R-:W-:-:S07]  /*2d60*/  FMUL R5, R44, R5 ;  /* 0x000000052c057220 */ /* 0x004fce0000400000 */
[----:B------:R-:W2:Y:S01]  /*2d70*/  MUFU.RCP R79, R79 ;  /* 0x0000004f004f7308 */ /* 0x000ea20000001000 */
[----:B-1----:R-:W-:-:S04]  /*2d80*/  FMUL R59, R48, R59 ;  /* 0x0000003b303b7220 */ /* 0x002fc80000400000 */
[----:B------:R-:W-:-:S03]  /*2d90*/  FMUL R59, R16, R59 ;  /* 0x0000003b103b7220 */ /* 0x000fc60000400000 */
[----:B------:R-:W-:Y:S01]  /*2da0*/  MUFU.RCP R23, R23 ;  /* 0x0000001700177308 */ /* 0x000fe20000001000 */
[----:B---3--:R-:W-:Y:S01]  /*2db0*/  FMUL R87, R60, UR33 ;  /* 0x000000213c577c20 */ /* 0x008fe20008400000 */
[----:B----4-:R-:W-:-:S03]  /*2dc0*/  FMUL R60, R49, R88 ;  /* 0x00000058313c7220 */ /* 0x010fc60000400000 */
[----:B------:R-:W-:Y:S01]  /*2dd0*/  FMUL R16, R87, -1.4426950216293334961 ;  /* 0xbfb8aa3b57107820 */ /* 0x000fe20000400000 */
[----:B------:R-:W-:Y:S01]  /*2de0*/  FMUL R60, R17, R60 ;  /* 0x0000003c113c7220 */ /* 0x000fe20000400000 */
[----:B------:R-:W-:Y:S01]  /*2df0*/  FMUL R17, R63, UR33 ;  /* 0x000000213f117c20 */ /* 0x000fe20008400000 */
[----:B------:R-:W1:Y:S01]  /*2e00*/  MUFU.RCP R88, R89 ;  /* 0x0000005900587308 */ /* 0x000e620000001000 */
[----:B--2---:R-:W-:-:S04]  /*2e10*/  FMUL R79, R50, R79 ;  /* 0x0000004f324f7220 */ /* 0x004fc80000400000 */
[----:B------:R-:W-:Y:S01]  /*2e20*/  FMUL R79, R80, R79 ;  /* 0x0000004f504f7220 */ /* 0x000fe20000400000 */
[----:B------:R-:W-:Y:S02]  /*2e30*/  FADD R80, R91, 1 ;  /* 0x3f8000005b507421 */ /* 0x000fe40000000000 */
[----:B------:R2:W3:Y:S08]  /*2e40*/  MUFU.RCP R43, R40 ;  /* 0x00000028002b7308 */ /* 0x0004f00000001000 */
[----:B------:R-:W4:Y:S01]  /*2e50*/  MUFU.EX2 R4, R4 ;  /* 0x0000000400047308 */ /* 0x000f220000000800 */
[----:B-1----:R-:W-:Y:S01]  /*2e60*/  FMUL R63, R51, R88 ;  /* 0x00000058333f7220 */ /* 0x002fe20000400000 */
[----:B------:R-:W-:-:S03]  /*2e70*/  FMUL R88, R17, -1.4426950216293334961 ;  /* 0xbfb8aa3b11587820 */ /* 0x000fc60000400000 */
[----:B------:R-:W-:Y:S01]  /*2e80*/  FMUL R63, R19, R63 ;  /* 0x0000003f133f7220 */ /* 0x000fe20000400000 */
[----:B------:R-:W-:Y:S01]  /*2e90*/  FMUL R19, R62, UR33 ;  /* 0x000000213e137c20 */ /* 0x000fe20008400000 */
[----:B------:R-:W-:Y:S01]  /*2ea0*/  FMUL R62, R76, R21 ;  /* 0x000000154c3e7220 */ /* 0x000fe20000400000 */
[----:B------:R-:W1:Y:S01]  /*2eb0*/  MUFU.RCP R80, R80 ;  /* 0x0000005000507308 */ /* 0x000e620000001000 */
[----:B--2---:R-:W-:Y:S01]  /*2ec0*/  FMUL R40, R12, R5 ;  /* 0x000000050c287220 */ /* 0x004fe20000400000 */
[----:B------:R-:W-:Y:S01]  /*2ed0*/  FMUL R12, R83, -1.4426950216293334961 ;  /* 0xbfb8aa3b530c7820 */ /* 0x000fe20000400000 */
[----:B------:R-:W-:Y:S01]  /*2ee0*/  FMUL R5, R7, -1.4426950216293334961 ;  /* 0xbfb8aa3b07057820 */ /* 0x000fe20000400000 */
[----:B------:R-:W-:Y:S01]  /*2ef0*/  FMUL R21, R65, UR33 ;  /* 0x0000002141157c20 */ /* 0x000fe20008400000 */
[----:B------:R-:W-:Y:S01]  /*2f00*/  FMUL R65, R39, R23 ;  /* 0x0000001727417220 */ /* 0x000fe20000400000 */
[----:B---3--:R-:W-:Y:S01]  /*2f10*/  FMUL R43, R46, R43 ;  /* 0x0000002b2e2b7220 */ /* 0x008fe20000400000 */
[----:B------:R-:W-:Y:S01]  /*2f20*/  FMUL R23, R64, UR33 ;  /* 0x0000002140177c20 */ /* 0x000fe20008400000 */
[----:B------:R-:W-:Y:S01]  /*2f30*/  MUFU.EX2 R13, R13 ;  /* 0x0000000d000d7308 */ /* 0x000fe20000000800 */
[----:B----4-:R-:W-:Y:S01]  /*2f40*/  FADD R4, R4, 1 ;  /* 0x3f80000004047421 */ /* 0x010fe20000000000 */
[----:B------:R-:W-:Y:S01]  /*2f50*/  FMUL R64, R75, R65 ;  /* 0x000000414b407220 */ /* 0x000fe20000400000 */
[----:B------:R-:W-:Y:S01]  /*2f60*/  FMUL R43, R14, R43 ;  /* 0x0000002b0e2b7220 */ /* 0x000fe20000400000 */
[----:B------:R-:W-:Y:S01]  /*2f70*/  FMUL R93, R19, -1.4426950216293334961 ;  /* 0xbfb8aa3b135d7820 */ /* 0x000fe20000400000 */
[----:B------:R-:W-:Y:S01]  /*2f80*/  FMUL R75, R67, UR33 ;  /* 0x00000021434b7c20 */ /* 0x000fe20008400000 */
[----:B------:R-:W-:Y:S01]  /*2f90*/  FMUL R14, R61, -1.4426950216293334961 ;  /* 0xbfb8aa3b3d0e7820 */ /* 0x000fe20000400000 */
[----:B------:R-:W-:Y:S01]  /*2fa0*/  FMUL R90, R21, -1.4426950216293334961 ;  /* 0xbfb8aa3b155a7820 */ /* 0x000fe20000400000 */
[----:B------:R-:W2:Y:S01]  /*2fb0*/  MUFU.EX2 R81, R81 ;  /* 0x0000005100517308 */ /* 0x000ea20000000800 */
[----:B-1----:R-:W-:Y:S01]  /*2fc0*/  FMUL R65, R20, R80 ;  /* 0x0000005014417220 */ /* 0x002fe20000400000 */
[----:B------:R-:W-:Y:S01]  /*2fd0*/  FMUL R80, R66, UR33 ;  /* 0x0000002142507c20 */ /* 0x000fe20008400000 */
[----:B------:R-:W-:Y:S01]  /*2fe0*/  FMUL R92, R23, -1.4426950216293334961 ;  /* 0xbfb8aa3b175c7820 */ /* 0x000fe20000400000 */
[----:B------:R-:W-:Y:S01]  /*2ff0*/  FMUL R91, R75, -1.4426950216293334961 ;  /* 0xbfb8aa3b4b5b7820 */ /* 0x000fe20000400000 */
[----:B------:R-:W-:Y:S01]  /*3000*/  FMUL R65, R78, R65 ;  /* 0x000000414e417220 */ /* 0x000fe20000400000 */
[----:B------:R-:W-:Y:S01]  /*3010*/  FMUL R89, R80, -1.4426950216293334961 ;  /* 0xbfb8aa3b50597820 */ /* 0x000fe20000400000 */
[----:B------:R-:W-:Y:S01]  /*3020*/  F2FP.BF16.F32.PACK_AB R40, R42, R40 ;  /* 0x000000282a28723e */ /* 0x000fe200000010ff */
[----:B------:R-:W1:Y:S01]  /*3030*/  MUFU.EX2 R12, R12 ;  /* 0x0000000c000c7308 */ /* 0x000e620000000800 */
[----:B------:R-:W-:-:S07]  /*3040*/  F2FP.BF16.F32.PACK_AB R42, R60, R59 ;  /* 0x0000003b3c2a723e */ /* 0x000fce00000010ff */
[----:B------:R-:W3:Y:S01]  /*3050*/  MUFU.EX2 R5, R5 ;  /* 0x0000000500057308 */ /* 0x000ee20000000800 */
[----:B--2---:R-:W-:-:S07]  /*3060*/  FADD R66, R81, 1 ;  /* 0x3f80000051427421 */ /* 0x004fce0000000000 */
[----:B------:R2:W4:Y:S01]  /*3070*/  MUFU.RCP R67, R4 ;  /* 0x0000000400437308 */ /* 0x0005220000001000 */
[----:B-1----:R-:W-:-:S07]  /*3080*/  FADD R12, R12, 1 ;  /* 0x3f8000000c0c7421 */ /* 0x002fce0000000000 */
[----:B------:R-:W1:Y:S01]  /*3090*/  MUFU.EX2 R6, R6 ;  /* 0x0000000600067308 */ /* 0x000e620000000800 */
[----:B---3--:R-:W-:-:S07]  /*30a0*/  FADD R5, R5, 1 ;  /* 0x3f80000005057421 */ /* 0x008fce0000000000 */
[----:B------:R-:W3:Y:S01]  /*30b0*/  MUFU.EX2 R93, R93 ;  /* 0x0000005d005d7308 */ /* 0x000ee20000000800 */
[----:B--2---:R-:W-:Y:S01]  /*30c0*/  FADD R4, R13, 1 ;  /* 0x3f8000000d047421 */ /* 0x004fe20000000000 */
[----:B----4-:R-:W-:Y:S01]  /*30d0*/  FMUL R67, R22, R67 ;  /* 0x0000004316437220 */ /* 0x010fe20000400000 */
[----:B------:R-:W-:-:S03]  /*30e0*/  F2FP.BF16.F32.PACK_AB R13, R55, R54 ;  /* 0x00000036370d723e */ /* 0x000fc600000010ff */
[----:B------:R-:W-:Y:S01]  /*30f0*/  FMUL R67, R8, R67 ;  /* 0x0000004308437220 */ /* 0x000fe20000400000 */
[----:B------:R-:W-:Y:S01]  /*3100*/  F2FP.BF16.F32.PACK_AB R8, R45, R44 ;  /* 0x0000002c2d08723e */ /* 0x000fe200000010ff */
[----:B------:R-:W2:Y:S01]  /*3110*/  MUFU.EX2 R14, R14 ;  /* 0x0000000e000e7308 */ /* 0x000ea20000000800 */
[----:B-1----:R-:W-:-:S07]  /*3120*/  FADD R6, R6, 1 ;  /* 0x3f80000006067421 */ /* 0x002fce0000000000 */
[----:B------:R-:W1:Y:S01]  /*3130*/  MUFU.EX2 R16, R16 ;  /* 0x0000001000107308 */ /* 0x000e620000000800 */
[----:B---3--:R-:W-:-:S07]  /*3140*/  FADD R81, R93, 1 ;  /* 0x3f8000005d517421 */ /* 0x008fce0000000000 */
[----:B------:R-:W3:Y:S01]  /*3150*/  MUFU.EX2 R90, R90 ;  /* 0x0000005a005a7308 */ /* 0x000ee20000000800 */
[----:B--2---:R-:W-:-:S07]  /*3160*/  FADD R14, R14, 1 ;  /* 0x3f8000000e0e7421 */ /* 0x004fce0000000000 */
[----:B------:R-:W2:Y:S01]  /*3170*/  MUFU.EX2 R92, R92 ;  /* 0x0000005c005c7308 */ /* 0x000ea20000000800 */
[----:B-1----:R-:W-:-:S07]  /*3180*/  FADD R16, R16, 1 ;  /* 0x3f80000010107421 */ /* 0x002fce0000000000 */
[----:B------:R-:W1:Y:S01]  /*3190*/  MUFU.EX2 R88, R88 ;  /* 0x0000005800587308 */ /* 0x000e620000000800 */
[----:B---3--:R-:W-:-:S07]  /*31a0*/  FADD R90, R90, 1 ;  /* 0x3f8000005a5a7421 */ /* 0x008fce0000000000 */
[----:B------:R-:W3:Y:S01]  /*31b0*/  MUFU.RCP R4, R4 ;  /* 0x0000000400047308 */ /* 0x000ee20000001000 */
[----:B--2---:R-:W-:-:S07]  /*31c0*/  FADD R92, R92, 1 ;  /* 0x3f8000005c5c7421 */ /* 0x004fce0000000000 */
[----:B------:R-:W2:Y:S01]  /*31d0*/  MUFU.EX2 R82, R82 ;  /* 0x0000005200527308 */ /* 0x000ea20000000800 */
[----:B-1----:R-:W-:-:S07]  /*31e0*/  FADD R88, R88, 1 ;  /* 0x3f80000058587421 */ /* 0x002fce0000000000 */
[----:B------:R-:W1:Y:S01]  /*31f0*/  MUFU.RCP R66, R66 ;  /* 0x0000004200427308 */ /* 0x000e620000001000 */
[----:B---3--:R-:W-:-:S04]  /*3200*/  FMUL R4, R86, R4 ;  /* 0x0000000456047220 */ /* 0x008fc80000400000 */
[----:B------:R-:W-:Y:S01]  /*3210*/  FMUL R85, R85, R4 ;  /* 0x0000000455557220 */ /* 0x000fe20000400000 */
[----:B------:R-:W-:Y:S02]  /*3220*/  F2FP.BF16.F32.PACK_AB R4, R18, R20 ;  /* 0x000000141204723e */ /* 0x000fe400000010ff */
[----:B------:R-:W3:Y:S01]  /*3230*/  MUFU.EX2 R89, R89 ;  /* 0x0000005900597308 */ /* 0x000ee20000000800 */
[----:B--2---:R-:W-:-:S07]  /*3240*/  FADD R76, R82, 1 ;  /* 0x3f800000524c7421 */ /* 0x004fce0000000000 */
[----:B------:R-:W2:Y:S01]  /*3250*/  MUFU.RCP R12, R12 ;  /* 0x0000000c000c7308 */ /* 0x000ea20000001000 */
[----:B-1----:R-:W-:Y:S01]  /*3260*/  FMUL R66, R18, R66 ;  /* 0x0000004212427220 */ /* 0x002fe20000400000 */
[----:B------:R-:W-:-:S03]  /*3270*/  F2FP.BF16.F32.PACK_AB R18, R21, R23 ;  /* 0x000000171512723e */ /* 0x000fc600000010ff */
[----:B------:R-:W-:-:S03]  /*3280*/  FMUL R66, R77, R66 ;  /* 0x000000424d427220 */ /* 0x000fc60000400000 */
[----:B------:R-:W1:Y:S01]  /*3290*/  MUFU.EX2 R91, R91 ;  /* 0x0000005b005b7308 */ /* 0x000e620000000800 */
[----:B---3--:R-:W-:-:S07]  /*32a0*/  FADD R89, R89, 1 ;  /* 0x3f80000059597421 */ /* 0x008fce0000000000 */
[----:B------:R-:W3:Y:S01]  /*32b0*/  MUFU.RCP R5, R5 ;  /* 0x0000000500057308 */ /* 0x000ee20000001000 */
[----:B--2---:R-:W-:-:S04]  /*32c0*/  FMUL R12, R83, R12 ;  /* 0x0000000c530c7220 */ /* 0x004fc80000400000 */
[----:B------:R-:W-:Y:S01]  /*32d0*/  FMUL R77, R10, R12 ;  /* 0x0000000c0a4d7220 */ /* 0x000fe20000400000 */
[----:B------:R-:W-:Y:S02]  /*32e0*/  F2FP.BF16.F32.PACK_AB R12, R53, R52 ;  /* 0x00000034350c723e */ /* 0x000fe400000010ff */
[----:B------:R-:W2:Y:S01]  /*32f0*/  MUFU.RCP R6, R6 ;  /* 0x0000000600067308 */ /* 0x000ea20000001000 */
[----:B-1----:R-:W-:Y:S01]  /*3300*/  FADD R91, R91, 1 ;  /* 0x3f8000005b5b7421 */ /* 0x002fe20000000000 */
[----:B------:R-:W-:-:S06]  /*3310*/  F2FP.BF16.F32.PACK_AB R10, R49, R48 ;  /* 0x00000030310a723e */ /* 0x000fcc00000010ff */
[----:B------:R-:W1:Y:S01]  /*3320*/  MUFU.RCP R82, R14 ;  /* 0x0000000e00527308 */ /* 0x000e620000001000 */
[C---:B---3--:R-:W-:Y:S01]  /*3330*/  FMUL R5, R7.reuse, R5 ;  /* 0x0000000507057220 */ /* 0x048fe20000400000 */
[----:B------:R-:W-:-:S03]  /*3340*/  F2FP.BF16.F32.PACK_AB R7, R7, R83 ;  /* 0x000000530707723e */ /* 0x000fc600000010ff */
[----:B------:R-:W-:Y:S01]  /*3350*/  FMUL R78, R11, R5 ;  /* 0x000000050b4e7220 */ /* 0x000fe20000400000 */
[----:B------:R-:W-:Y:S02]  /*3360*/  F2FP.BF16.F32.PACK_AB R5, R39, R15 ;  /* 0x0000000f2705723e */ /* 0x000fe400000010ff */
[----:B------:R-:W3:Y:S01]  /*3370*/  MUFU.RCP R81, R81 ;  /* 0x0000005100517308 */ /* 0x000ee20000001000 */
[C---:B--2---:R-:W-:Y:S01]  /*3380*/  FMUL R6, R84.reuse, R6 ;  /* 0x0000000654067220 */ /* 0x044fe20000400000 */
[----:B------:R-:W-:Y:S02]  /*3390*/  F2FP.BF16.F32.PACK_AB R11, R51, R50 ;  /* 0x00000032330b723e */ /* 0x000fe400000010ff */
[----:B------:R-:W-:Y:S01]  /*33a0*/  F2FP.BF16.F32.PACK_AB R15, R84, R86 ;  /* 0x00000056540f723e */ /* 0x000fe200000010ff */
[----:B------:R-:W-:Y:S01]  /*33b0*/  FMUL R27, R27, R6 ;  /* 0x000000061b1b7220 */ /* 0x000fe20000400000 */
[----:B------:R-:W-:Y:S02]  /*33c0*/  F2FP.BF16.F32.PACK_AB R6, R41, R22 ;  /* 0x000000162906723e */ /* 0x000fe400000010ff */
[----:B------:R-:W2:Y:S01]  /*33d0*/  MUFU.RCP R16, R16 ;  /* 0x0000001000107308 */ /* 0x000ea20000001000 */
[----:B-1----:R-:W-:Y:S01]  /*33e0*/  FMUL R39, R61, R82 ;  /* 0x000000523d277220 */ /* 0x002fe20000400000 */
[----:B------:R-:W-:-:S02]  /*33f0*/  F2FP.BF16.F32.PACK_AB R22, R33, R32 ;  /* 0x000000202116723e */ /* 0x000fc400000010ff */
[----:B------:R-:W-:Y:S01]  /*3400*/  F2FP.BF16.F32.PACK_AB R14, R57, R56 ;  /* 0x00000038390e723e */ /* 0x000fe200000010ff */
[----:B------:R-:W-:-:S03]  /*3410*/  FMUL R39, R29, R39 ;  /* 0x000000271d277220 */ /* 0x000fc60000400000 */
[----:B------:R-:W1:Y:S01]  /*3420*/  MUFU.RCP R92, R92 ;  /* 0x0000005c005c7308 */ /* 0x000e620000001000 */
[----:B---3--:R-:W-:-:S07]  /*3430*/  FMUL R81, R19, R81 ;  /* 0x0000005113517220 */ /* 0x008fce0000400000 */
[----:B------:R-:W3:Y:S01]  /*3440*/  MUFU.RCP R90, R90 ;  /* 0x0000005a005a7308 */ /* 0x000ee20000001000 */
[----:B--2---:R-:W-:Y:S01]  /*3450*/  FMUL R44, R87, R16 ;  /* 0x00000010572c7220 */ /* 0x004fe20000400000 */
[----:B------:R-:W-:-:S03]  /*3460*/  F2FP.BF16.F32.PACK_AB R16, R61, R87 ;  /* 0x000000573d10723e */ /* 0x000fc600000010ff */
[----:B------:R-:W-:-:S03]  /*3470*/  FMUL R44, R28, R44 ;  /* 0x0000002c1c2c7220 */ /* 0x000fc60000400000 */
[----:B------:R-:W2:Y:S01]  /*3480*/  MUFU.RCP R88, R88 ;  /* 0x0000005800587308 */ /* 0x000ea20000001000 */
[----:B-1----:R-:W-:-:S07]  /*3490*/  FMUL R92, R23, R92 ;  /* 0x0000005c175c7220 */ /* 0x002fce0000400000 */
[----:B------:R-:W1:Y:S01]  /*34a0*/  MUFU.RCP R20, R89 ;  /* 0x0000005900147308 */ /* 0x000e620000001000 */
[----:B---3--:R-:W-:Y:S01]  /*34b0*/  FMUL R90, R21, R90 ;  /* 0x0000005a155a7220 */ /* 0x008fe20000400000 */
[----:B------:R-:W-:-:S06]  /*34c0*/  F2FP.BF16.F32.PACK_AB R21, R31, R30 ;  /* 0x0000001e1f15723e */ /* 0x000fcc00000010ff */
[----:B------:R-:W3:Y:S01]  /*34d0*/  MUFU.RCP R76, R76 ;  /* 0x0000004c004c7308 */ /* 0x000ee20000001000 */
[C---:B--2---:R-:W-:Y:S01]  /*34e0*/  FMUL R88, R17.reuse, R88 ;  /* 0x0000005811587220 */ /* 0x044fe20000400000 */
[----:B------:R-:W-:Y:S02]  /*34f0*/  F2FP.BF16.F32.PACK_AB R17, R17, R19 ;  /* 0x000000131111723e */ /* 0x000fe400000010ff */
[----:B------:R-:W-:-:S04]  /*3500*/  F2FP.BF16.F32.PACK_AB R19, R75, R80 ;  /* 0x000000504b13723e */ /* 0x000fc800000010ff */
[----:B------:R-:W2:Y:S01]  /*3510*/  MUFU.RCP R52, R91 ;  /* 0x0000005b00347308 */ /* 0x000ea20000001000 */
[----:B-1----:R-:W-:Y:S01]  /*3520*/  FMUL R23, R80, R20 ;  /* 0x0000001450177220 */ /* 0x002fe20000400000 */
[----:B------:R-:W-:Y:S01]  /*3530*/  F2FP.BF16.F32.PACK_AB R20, R29, R28 ;  /* 0x0000001c1d14723e */ /* 0x000fe200000010ff */
[----:B------:R-:W-:Y:S01]  /*3540*/  FMUL R29, R30, R81 ;  /* 0x000000511e1d7220 */ /* 0x000fe20000400000 */
[----:B------:R-:W-:Y:S01]  /*3550*/  FMUL R30, R33, R90 ;  /* 0x0000005a211e7220 */ /* 0x000fe20000400000 */
[----:B------:R-:W-:Y:S01]  /*3560*/  FMUL R28, R31, R88 ;  /* 0x000000581f1c7220 */ /* 0x000fe20000400000 */
[----:B------:R-:W-:Y:S01]  /*3570*/  FMUL R33, R34, R23 ;  /* 0x0000001722217220 */ /* 0x000fe20000400000 */
[----:B------:R-:W-:Y:S01]  /*3580*/  FMUL R31, R32, R92 ;  /* 0x0000005c201f7220 */ /* 0x000fe20000400000 */
[----:B------:R-:W-:Y:S01]  /*3590*/  F2FP.BF16.F32.PACK_AB R23, R35, R34 ;  /* 0x000000222317723e */ /* 0x000fe200000010ff */
[----:B---3--:R-:W-:Y:S01]  /*35a0*/  FMUL R76, R41, R76 ;  /* 0x0000004c294c7220 */ /* 0x008fe20000400000 */
[----:B------:R-:W-:-:S03]  /*35b0*/  MOV R41, UR8 ;  /* 0x0000000800297c02 */ /* 0x000fc60008000f00 */
[----:B------:R-:W-:Y:S01]  /*35c0*/  FMUL R76, R9, R76 ;  /* 0x0000004c094c7220 */ /* 0x000fe20000400000 */
[----:B------:R-:W-:Y:S01]  /*35d0*/  LEA R45, R41, R2, 0xd ;  /* 0x00000002292d7211 */ /* 0x000fe200078e68ff */
[----:B------:R-:W-:Y:S01]  /*35e0*/  STS.128 [R74], R20 ;  /* 0x000000144a007388 */ /* 0x000fe20000000c00 */
[----:B------:R-:W-:Y:S01]  /*35f0*/  F2FP.BF16.F32.PACK_AB R9, R47, R46 ;  /* 0x0000002e2f09723e */ /* 0x000fe200000010ff */
[----:B--2---:R-:W-:Y:S01]  /*3600*/  FMUL R52, R75, R52 ;  /* 0x000000344b347220 */ /* 0x004fe20000400000 */
[----:B------:R-:W-:Y:S01]  /*3610*/  LEA R34, R41, R68, 0xd ;  /* 0x0000004429227211 */ /* 0x000fe200078e68ff */
[----:B------:R1:W-:Y:S02]  /*3620*/  STS.128 [R45], R4 ;  /* 0x000000042d007388 */ /* 0x0003e40000000c00 */
[----:B------:R-:W-:Y:S01]  /*3630*/  FMUL R32, R35, R52 ;  /* 0x0000003423207220 */ /* 0x000fe20000400000 */
[C---:B------:R-:W-:Y:S02]  /*3640*/  LEA R35, R41.reuse, R3, 0xd ;  /* 0x0000000329237211 */ /* 0x040fe400078e68ff */
[----:B------:R-:W-:-:S03]  /*3650*/  LEA R41, R41, R69, 0xd ;  /* 0x0000004529297211 */ /* 0x000fc600078e68ff */
[----:B------:R2:W-:Y:S04]  /*3660*/  STS.128 [R35], R8 ;  /* 0x0000000823007388 */ /* 0x0005e80000000c00 */
[----:B------:R-:W-:Y:S04]  /*3670*/  STS.128 [R34], R12 ;  /* 0x0000000c22007388 */ /* 0x000fe80000000c00 */
[----:B------:R3:W-:Y:S01]  /*3680*/  STS.128 [R41], R16 ;  /* 0x0000001029007388 */ /* 0x0007e20000000c00 */
[----:B-1----:R-:W-:Y:S02]  /*3690*/  F2FP.BF16.F32.PACK_AB R4, R26, R24 ;  /* 0x000000181a04723e */ /* 0x002fe400000010ff */
[----:B------:R-:W-:-:S02]  /*36a0*/  F2FP.BF16.F32.PACK_AB R5, R37, R36 ;  /* 0x000000242505723e */ /* 0x000fc400000010ff */
[----:B------:R-:W-:Y:S02]  /*36b0*/  F2FP.BF16.F32.PACK_AB R6, R25, R38 ;  /* 0x000000261906723e */ /* 0x000fe400000010ff */
[----:B------:R-:W-:Y:S02]  /*36c0*/  F2FP.BF16.F32.PACK_AB R7, R27, R85 ;  /* 0x000000551b07723e */ /* 0x000fe400000010ff */
[----:B--2---:R-:W-:Y:S02]  /*36d0*/  F2FP.BF16.F32.PACK_AB R9, R64, R62 ;  /* 0x0000003e4009723e */ /* 0x004fe400000010ff */
[----:B------:R-:W-:Y:S02]  /*36e0*/  F2FP.BF16.F32.PACK_AB R8, R66, R65 ;  /* 0x000000414208723e */ /* 0x000fe400000010ff */
[----:B------:R-:W-:Y:S02]  /*36f0*/  F2FP.BF16.F32.PACK_AB R10, R76, R67 ;  /* 0x000000434c0a723e */ /* 0x000fe400000010ff */
[----:B------:R-:W-:-:S02]  /*3700*/  F2FP.BF16.F32.PACK_AB R11, R78, R77 ;  /* 0x0000004d4e0b723e */ /* 0x000fc400000010ff */
[----:B---3--:R-:W-:Y:S02]  /*3710*/  MOV R16, UR4 ;  /* 0x0000000400107c02 */ /* 0x008fe40008000f00 */
[----:B------:R-:W-:Y:S02]  /*3720*/  F2FP.BF16.F32.PACK_AB R41, R58, R43 ;  /* 0x0000002b3a29723e */ /* 0x000fe400000010ff */
[C---:B------:R-:W-:Y:S02]  /*3730*/  LEA R18, R16.reuse, R70, 0xd ;  /* 0x0000004610127211 */ /* 0x040fe400078e68ff */
[----:B------:R-:W-:Y:S02]  /*3740*/  F2FP.BF16.F32.PACK_AB R43, R63, R79 ;  /* 0x0000004f3f2b723e */ /* 0x000fe400000010ff */
[C---:B------:R-:W-:Y:S01]  /*3750*/  LEA R17, R16.reuse, R71, 0xd ;  /* 0x0000004710117211 */ /* 0x040fe200078e68ff */
[----:B------:R1:W-:Y:S01]  /*3760*/  STS.128 [R18], R8 ;  /* 0x0000000812007388 */ /* 0x0003e20000000c00 */
[----:B------:R-:W-:-:S02]  /*3770*/  LEA R19, R16, R72, 0xd ;  /* 0x0000004810137211 */ /* 0x000fc400078e68ff */
[----:B------:R-:W-:Y:S01]  /*3780*/  F2FP.BF16.F32.PACK_AB R12, R39, R44 ;  /* 0x0000002c270c723e */ /* 0x000fe200000010ff */
[----:B------:R1:W-:Y:S01]  /*3790*/  STS.128 [R17], R40 ;  /* 0x0000002811007388 */ /* 0x0003e20000000c00 */
[----:B------:R-:W-:Y:S02]  /*37a0*/  F2FP.BF16.F32.PACK_AB R13, R28, R29 ;  /* 0x0000001d1c0d723e */ /* 0x000fe400000010ff */
[----:B------:R-:W-:Y:S01]  /*37b0*/  F2FP.BF16.F32.PACK_AB R14, R30, R31 ;  /* 0x0000001f1e0e723e */ /* 0x000fe200000010ff */
[----:B------:R1:W-:Y:S01]  /*37c0*/  STS.128 [R19], R4 ;  /* 0x0000000413007388 */ /* 0x0003e20000000c00 */
[----:B------:R-:W-:Y:S02]  /*37d0*/  F2FP.BF16.F32.PACK_AB R15, R32, R33 ;  /* 0x00000021200f723e */ /* 0x000fe400000010ff */
[----:B------:R-:W-:-:S05]  /*37e0*/  LEA R16, R16, R73, 0xd ;  /* 0x0000004910107211 */ /* 0x000fca00078e68ff */
[----:B------:R1:W-:Y:S01]  /*37f0*/  STS.128 [R16], R12 ;  /* 0x0000000c10007388 */ /* 0x0003e20000000c00 */
[----:B------:R2:W-:Y:S06]  /*3800*/  MEMBAR.ALL.CTA ;  /* 0x0000000000007992 */ /* 0x0005ec0000008000 */
[----:B--2---:R-:W2:Y:S02]  /*3810*/  FENCE.VIEW.ASYNC.S ;  /* 0x00000000000073c6 */ /* 0x004ea40000000000 */
[----:B--2---:R-:W-:Y:S06]  /*3820*/  BAR.SYNC.DEFER_BLOCKING 0x1, 0x80 ;  /* 0x0042000000007b1d */ /* 0x004fec0000010000 */
[----:B------:R-:W-:Y:S05]  /*3830*/  BRA.U UP0, `(.L_x_37) ;  /* 0x0000000100447547 */ /* 0x000fea000b800000 */
[----:B------:R-:W-:Y:S02]  /*3840*/  USHF.L.U32 UR12, UR12, 0xc, URZ ;  /* 0x0000000c0c0c7899 */ /* 0x000fe400080006ff */
[----:B------:R-:W-:Y:S02]  /*3850*/  USHF.L.U32 UR8, UR8, 0xc, URZ ;  /* 0x0000000c08087899 */ /* 0x000fe400080006ff */
[----:B------:R-:W-:Y:S02]  /*3860*/  USHF.L.U32 UR4, UR4, 0xc, URZ ;  /* 0x0000000c04047899 */ /* 0x000fe400080006ff */
[----:B------:R-:W-:Y:S02]  /*3870*/  UIADD3 UR12, UPT, UPT, UR12, UR12, URZ ;  /* 0x0000000c0c0c7290 */ /* 0x000fe4000fffe0ff */
[----:B------:R-:W-:Y:S02]  /*3880*/  UIADD3 UR8, UPT, UPT, UR8, UR8, URZ ;  /* 0x0000000808087290 */ /* 0x000fe4000fffe0ff */
[----:B------:R-:W-:-:S02]  /*3890*/  UIADD3 UR4, UPT, UPT, UR32, UR4, UR4 ;  /* 0x0000000420047290 */ /* 0x000fc4000fffe004 */
[----:B------:R-:W-:Y:S02]  /*38a0*/  UIADD3 UR12, UPT, UPT, UR12, 0x400, UR32 ;  /* 0x000004000c0c7890 */ /* 0x000fe4000fffe020 */
[----:B------:R-:W-:Y:S02]  /*38b0*/  UIADD3 UR9, UPT, UPT, UR13, 0x20, URZ ;  /* 0x000000200d097890 */ /* 0x000fe4000fffe0ff */
[----:B------:R-:W-:Y:S02]  /*38c0*/  UIADD3 UR8, UPT, UPT, UR8, 0x400, UR32 ;  /* 0x0000040008087890 */ /* 0x000fe4000fffe020 */
[----:B------:R-:W-:Y:S01]  /*38d0*/  UIADD3 UR4, UPT, UPT, UR4, 0x8400, URZ ;  /* 0x0000840004047890 */ /* 0x000fe2000fffe0ff */
[----:B------:R-:W-:Y:S01]  /*38e0*/  UMOV UR10, UR14 ;  /* 0x0000000e000a7c82 */ /* 0x000fe20008000000 */
[----:B------:R-:W-:Y:S01]  /*38f0*/  UMOV UR6, UR14 ;  /* 0x0000000e00067c82 */ /* 0x000fe20008000000 */
[----:B------:R2:W-:Y:S04]  /*3900*/  UTMASTG.2D [UR12], [UR40], desc[URZ] ;  /* 0x0000ff0c280073b5 */ /* 0x0005e80008009000 */
[----:B------:R2:W-:Y:S02]  /*3910*/  UTMASTG.2D [UR8], [UR40], desc[URZ] ;  /* 0x0000ff08280073b5 */ /* 0x0005e40008009000 */
[----:B------:R2:W-:Y:S01]  /*3920*/  UTMASTG.2D [UR4], [UR38], desc[URZ] ;  /* 0x0000ff04260073b5 */ /* 0x0005e20008009000 */
[----:B------:R0:W-:Y:S01]  /*3930*/  UTMACMDFLUSH ;  /* 0x00000000000079b7 */ /* 0x0001e20000000000 */
[----:B--2---:R-:W-:-:S04]  /*3940*/  DEPBAR.LE SB0, 0x3 ;  /* 0x000080c00000791a */ /* 0x004fc80000000000 */
.L_x_37:
[----:B------:R-:W-:Y:S01]  /*3950*/  BAR.SYNC.DEFER_BLOCKING 0x1, 0x80 ;  /* 0x0042000000007b1d */ /* 0x000fe20000010000 */
[----:B------:R-:W-:Y:S02]  /*3960*/  UIADD3 UR6, UPT, UPT, UR35, -0x1, URZ ;  /* 0xffffffff23067890 */ /* 0x000fe4000fffe0ff */
[----:B------:R-:W-:Y:S02]  /*3970*/  UIADD3 UR4, UPT, UPT, UR35, 0x2, URZ ;  /* 0x0000000223047890 */ /* 0x000fe4000fffe0ff */
[----:B------:R-:W-:Y:S02]  /*3980*/  UISETP.GE.U32.AND UP0, UPT, UR6, 0x6, UPT ;  /* 0x000000060600788c */ /* 0x000fe4000bf06070 */
[----:B------:R-:W-:Y:S02]  /*3990*/  UIADD3 UR37, UPT, UPT, UR37, 0x40, URZ ;  /* 0x0000004025257890 */ /* 0x000fe4000fffe0ff */
[----:B------:R-:W-:Y:S02]  /*39a0*/  UIADD3 UR36, UPT, UPT, UR36, 0x1, URZ ;  /* 0x0000000124247890 */ /* 0x000fe4000fffe0ff */
[----:B------:R-:W-:-:S02]  /*39b0*/  UIADD3 UR34, UPT, UPT, UR34, 0x2, URZ ;  /* 0x0000000222227890 */ /* 0x000fc4000fffe0ff */
[----:B------:R-:W-:Y:S02]  /*39c0*/  UIADD3 UR5, UPT, UPT, UR5, 0x20, URZ ;  /* 0x0000002005057890 */ /* 0x000fe4000fffe0ff */
[----:B------:R-:W-:Y:S01]  /*39d0*/  UIADD3 UR13, UPT, UPT, UR13, 0x40, URZ ;  /* 0x000000400d0d7890 */ /* 0x000fe2000fffe0ff */
[----:B------:R-:W-:Y:S01]  /*39e0*/  UMOV UR35, UR4 ;  /* 0x0000000400237c82 */ /* 0x000fe20008000000 */
[----:B------:R-:W-:Y:S10]  /*39f0*/  BRA.U !UP0, `(.L_x_38) ;  /* 0xffffffe908187547 */ /* 0x000ff4000b83ffff */
[----:B------:R-:W-:Y:S01]  /*3a00*/  NOP ;  /* 0x0000000000007918 */ /* 0x000fe20000000000 */
[----:B------:R-:W2:Y:S01]  /*3a10*/  LDCU.64 UR4, c[0x0][0x5c0] ;  /* 0x0000b800ff0477ac */ /* 0x000ea20008000a00 */
[----:B------:R-:W-:Y:S01]  /*3a20*/  ULEA.HI.SX32 UR28, UR27, UR28, 0x1e ;  /* 0x0000001c1b1c7291 */ /* 0x000fe2000f8ff2ff */
[----:B------:R-:W-:Y:S01]  /*3a30*/  ELECT P0, URZ, PT ;  /* 0x0000000000ff782f */ /* 0x000fe20003800000 */
[----:B------:R-:W-:Y:S02]  /*3a40*/  UIADD3 UR24, UPT, UPT, UR24, 0x1, URZ ;  /* 0x0000000118187890 */ /* 0x000fe4000fffe0ff */
[----:B------:R-:W-:Y:S02]  /*3a50*/  UIADD3 UR25, UPT, UPT, UR25, 0x1, URZ ;  /* 0x0000000119197890 */ /* 0x000fe4000fffe0ff */
[----:B------:R-:W-:-:S04]  /*3a60*/  UISETP.NE.AND UP0, UPT, UR24, 0x2, UPT ;  /* 0x000000021800788c */ /* 0x000fc8000bf05270 */
[----:B------:R-:W-:Y:S02]  /*3a70*/  USEL UR24, UR24, URZ, UP0 ;  /* 0x000000ff18187287 */ /* 0x000fe40008000000 */
[----:B--2---:R-:W-:Y:S02]  /*3a80*/  UIMAD.WIDE.U32 UR8, UR28, UR5, URZ ;  /* 0x000000051c0872a5 */ /* 0x004fe4000f8e00ff */
[----:B-1----:R-:W-:Y:S01]  /*3a90*/  @P0 IMAD.MOV.U32 R4, RZ, RZ, 0x1 ;  /* 0x00000001ff040424 */ /* 0x002fe200078e00ff */
[----:B------:R-:W1:Y:S03]  /*3aa0*/  LDCU UR5, c[0x0][0x5d0] ;  /* 0x0000ba00ff0577ac */ /* 0x000e660008000800 */
[----:B------:R2:W-:Y:S01]  /*3ab0*/  @P0 SYNCS.ARRIVE.TRANS64.ART0 RZ, [UR23+0x40], R4 ;  /* 0x00004004ffff09a7 */ /* 0x0005e20008500017 */
        /* <DEDUP_REMOVED lines=12> */
[----:B-1----:R-:W-:-:S07]  /*3b80*/  UIMAD.WIDE.U32 UR8, UR6, UR5, URZ ;  /* 0x00000005060872a5 */ /* 0x002fce000f8e00ff */
[----:B------:R-:W-:Y:S02]  /*3b90*/  UMOV UR5, UR9 ;  /* 0x0000000900057c82 */ /* 0x000fe40008000000 */
[----:B------:R-:W-:-:S04]  /*3ba0*/  UIADD3 UR8, UPT, UPT, UR6, -UR5, URZ ;  /* 0x8000000506087290 */ /* 0x000fc8000fffe0ff */
[----:B------:R-:W-:-:S04]  /*3bb0*/  USHF.R.U32.HI UR8, URZ, UR16, UR8 ;  /* 0x00000010ff087299 */ /* 0x000fc80008011608 */
[----:B------:R-:W-:Y:S01]  /*3bc0*/  UIADD3 UR8, UPT, UPT, UR5, UR8, URZ ;  /* 0x0000000805087290 */ /* 0x000fe2000fffe0ff */
[----:B------:R-:W1:Y:S03]  /*3bd0*/  LDCU UR5, c[0x0][0x5cc] ;  /* 0x0000b980ff0577ac */ /* 0x000e660008000800 */
[----:B------:R-:W-:-:S04]  /*3be0*/  USHF.R.U32.HI UR8, URZ, UR15, UR8 ;  /* 0x0000000fff087299 */ /* 0x000fc80008011608 */
[----:B------:R-:W-:-:S04]  /*3bf0*/  UIADD3 UR8, UPT, UPT, -UR8, URZ, URZ ;  /* 0x000000ff08087290 */ /* 0x000fc8000fffe1ff */
[----:B------:R-:W-:Y:S02]  /*3c00*/  UIMAD UR4, UR4, UR8, UR6 ;  /* 0x00000008040472a4 */ /* 0x000fe4000f8e0206 */
[----:B------:R-:W-:Y:S02]  /*3c10*/  USEL UR8, URZ, 0x1, UP0 ;  /* 0x00000001ff087887 */ /* 0x000fe40008000000 */
[----:B------:R-:W-:Y:S02]  /*3c20*/  UISETP.GE.AND UP0, UPT, UR28, 0x80, UPT ;  /* 0x000000801c00788c */ /* 0x000fe4000bf06270 */
[----:B------:R-:W-:Y:S02]  /*3c30*/  UIADD3 UR6, UPT, UPT, -UR6, URZ, URZ ;  /* 0x000000ff06067290 */ /* 0x000fe4000fffe1ff */
[----:B------:R-:W-:Y:S02]  /*3c40*/  LOP3.LUT R0, R0, UR8, RZ, 0x3c, !PT ;  /* 0x0000000800007c12 */ /* 0x000fe4000f8e3cff */
[----:B-1----:R-:W-:-:S03]  /*3c50*/  UIMAD UR14, UR5, UR6, UR14 ;  /* 0x00000006050e72a4 */ /* 0x002fc6000f8e020e */
[----:B--2---:R-:W-:Y:S09]  /*3c60*/  BRA.U !UP0, `(.L_x_39) ;  /* 0xffffffe508287547 */ /* 0x004ff2000b83ffff */
.L_x_35:
[----:B------:R-:W-:-:S09]  /*3c70*/  UISETP.NE.AND UP0, UPT, UR21, URZ, UPT ;  /* 0x000000ff1500728c */ /* 0x000fd2000bf05270 */
[----:B------:R-:W-:Y:S05]  /*3c80*/  BRA.U UP0, `(.L_x_40) ;  /* 0x00000001001c7547 */ /* 0x000fea000b800000 */
[----:B------:R-:W1:Y:S01]  /*3c90*/  S2UR UR4, SR_CgaCtaId ;  /* 0x00000000000479c3 */ /* 0x000e620000008800 */
[----:B------:R-:W-:Y:S01]  /*3ca0*/  ELECT P0, URZ, PT ;  /* 0x0000000000ff782f */ /* 0x000fe20003800000 */
[----:B------:R-:W-:Y:S01]  /*3cb0*/  HFMA2 R0, -RZ, RZ, 0, 5.9604644775390625e-08 ;  /* 0x00000001ff007431 */ /* 0x000fe200000001ff */
[----:B------:R-:W-:-:S05]  /*3cc0*/  UMOV UR5, 0x40 ;  /* 0x0000004000057882 */ /* 0x000fca0000000000 */
[----:B------:R-:W-:Y:S01]  /*3cd0*/  UVIRTCOUNT.DEALLOC.SMPOOL 0x80 ;  /* 0x000000800000784c */ /* 0x000fe20000000000 */
[----:B-1----:R-:W-:-:S09]  /*3ce0*/  ULEA UR4, UR4, UR5, 0x18 ;  /* 0x0000000504047291 */ /* 0x002fd2000f8ec0ff */
[----:B------:R1:W-:Y:S03]  /*3cf0*/  @P0 STS.U8 [UR4], R0 ;  /* 0x00000000ff000988 */ /* 0x0003e60008000004 */
.L_x_40:
[----:B------:R-:W-:Y:S06]  /*3d00*/  BAR.SYNC.DEFER_BLOCKING 0x1, 0x80 ;  /* 0x0042000000007b1d */ /* 0x000fec0000010000 */
[----:B------:R-:W-:Y:S05]  /*3d10*/  BRA.U UP0, `(.L_x_41) ;  /* 0x0000000100a07547 */ /* 0x000fea000b800000 */
[----:B------:R-:W2:Y:S01]  /*3d20*/  S2UR UR4, SR_CgaCtaId ;  /* 0x00000000000479c3 */ /* 0x000ea20000008800 */
[----:B------:R-:W-:Y:S01]  /*3d30*/  NOP ;  /* 0x0000000000007918 */ /* 0x000fe20000000000 */
[----:B------:R-:W-:Y:S01]  /*3d40*/  UMOV UR5, 0x50 ;  /* 0x0000005000057882 */ /* 0x000fe20000000000 */
[----:B------:R-:W-:Y:S01]  /*3d50*/  ULOP3.LUT UR9, UR29, 0xffff, URZ, 0xc0, !UPT ;  /* 0x0000ffff1d097892 */ /* 0x000fe2000f8ec0ff */
[----:B------:R-:W-:-:S03]  /*3d60*/  UMOV UR6, 0xffff ;  /* 0x0000ffff00067882 */ /* 0x000fc60000000000 */
[----:B------:R-:W-:-:S04]  /*3d70*/  USHF.R.U32.HI UR9, URZ, 0x5, UR9 ;  /* 0x00000005ff097899 */ /* 0x000fc80008011609 */
[----:B------:R-:W-:Y:S02]  /*3d80*/  UIADD3 UR8, UPT, UPT, UR9, 0x10, URZ ;  /* 0x0000001009087890 */ /* 0x000fe4000fffe0ff */
[----:B------:R-:W-:Y:S02]  /*3d90*/  USHF.L.U32 UR6, UR6, UR9, URZ ;  /* 0x0000000906067299 */ /* 0x000fe400080006ff */
[----:B--2---:R-:W-:-:S03]  /*3da0*/  ULEA UR4, UR4, UR5, 0x18 ;  /* 0x0000000504047291 */ /* 0x004fc6000f8ec0ff */
[----:B------:R-:W-:Y:S02]  /*3db0*/  UMOV UR5, 0x1 ;  /* 0x0000000100057882 */ /* 0x000fe40000000000 */
[----:B------:R-:W-:-:S04]  /*3dc0*/  USHF.L.U32 UR8, UR5, UR8, URZ ;  /* 0x0000000805087299 */ /* 0x000fc800080006ff */
[----:B-1----:R-:W1:Y:S01]  /*3dd0*/  LDS R0, [UR4] ;  /* 0x00000004ff007984 */ /* 0x002e620008000800 */
[----:B------:R-:W-:-:S04]  /*3de0*/  ULOP3.LUT UR8, UR8, UR6, URZ, 0xfc, !UPT ;  /* 0x0000000608087292 */ /* 0x000fc8000f8efcff */
[----:B------:R-:W-:Y:S01]  /*3df0*/  ULOP3.LUT UR6, UR8, 0xffff, URZ, 0xc0, !UPT ;  /* 0x0000ffff08067892 */ /* 0x000fe2000f8ec0ff */
[----:B-1----:R-:W-:-:S13]  /*3e00*/  R2UR UR7, R0 ;  /* 0x00000000000772ca */ /* 0x002fda00000e0000 */
[----:B------:R-:W-:-:S04]  /*3e10*/  ULOP3.LUT UR5, UR8, 0xffff, UR7, 0x80, !UPT ;  /* 0x0000ffff08057892 */ /* 0x000fc8000f8e8007 */
[----:B------:R-:W-:-:S09]  /*3e20*/  UISETP.NE.AND UP0, UPT, UR5, UR6, UPT ;  /* 0x000000060500728c */ /* 0x000fd2000bf05270 */
[----:B------:R-:W-:Y:S05]  /*3e30*/  BRA.U UP0, `(.L_x_42) ;  /* 0x00000001004c7547 */ /* 0x000fea000b800000 */
[----:B------:R-:W-:Y:S02]  /*3e40*/  USHF.R.U32.HI UR5, URZ, 0x10, UR8 ;  /* 0x00000010ff057899 */ /* 0x000fe40008011608 */
[----:B------:R-:W-:-:S04]  /*3e50*/  USHF.R.U32.HI UR6, URZ, 0x10, UR7 ;  /* 0x00000010ff067899 */ /* 0x000fc80008011607 */
[----:B------:R-:W-:-:S04]  /*3e60*/  ULOP3.LUT UR6, UR6, UR5, URZ, 0xc0, !UPT ;  /* 0x0000000506067292 */ /* 0x000fc8000f8ec0ff */
[----:B------:R-:W-:-:S09]  /*3e70*/  UISETP.NE.AND UP0, UPT, UR6, UR5, UPT ;  /* 0x000000050600728c */ /* 0x000fd2000bf05270 */
[----:B------:R-:W-:Y:S05]  /*3e80*/  BRA.U UP0, `(.L_x_43) ;  /* 0x00000001002c7547 */ /* 0x000fea000b800000 */
[----:B------:R-:W1:Y:S01]  /*3e90*/  S2R R2, SR_LANEID ;  /* 0x0000000000027919 */ /* 0x000e620000000000 */
[----:B------:R-:W-:Y:S01]  /*3ea0*/  ULOP3.LUT UR8, URZ, UR8, URZ, 0x33, !UPT ;  /* 0x00000008ff087292 */ /* 0x000fe2000f8e33ff */
[----:B------:R-:W-:Y:S02]  /*3eb0*/  VOTEU.ANY UR6, UPT, PT ;  /* 0x0000000000067886 */ /* 0x000fe400038e0100 */
[----:B------:R-:W-:-:S03]  /*3ec0*/  UFLO.U32 UR6, UR6 ;  /* 0x00000006000672bd */ /* 0x000fc600080e0000 */
[----:B------:R-:W-:-:S04]  /*3ed0*/  IMAD.U32 R0, RZ, RZ, UR8 ;  /* 0x00000008ff007e24 */ /* 0x000fc8000f8e00ff */
[----:B------:R-:W2:Y:S02]  /*3ee0*/  REDUX UR5, R0 ;  /* 0x00000000000573c4 */ /* 0x000ea40000000000 */
[----:B------:R3:W-:Y:S01]  /*3ef0*/  UTCATOMSWS.AND URZ, UR8 ;  /* 0x0000000800ff79e3 */ /* 0x0007e20008000000 */
[----:B-1----:R-:W-:Y:S02]  /*3f00*/  ISETP.EQ.U32.AND P0, PT, R2, UR6, PT ;  /* 0x0000000602007c0c */ /* 0x002fe4000bf02070 */
[----:B--2---:R-:W-:-:S11]  /*3f10*/  MOV R0, UR5 ;  /* 0x0000000500007c02 */ /* 0x004fd60008000f00 */
[----:B------:R3:W-:Y:S01]  /*3f20*/  @P0 ATOMS.AND RZ, [UR4], R0 ;  /* 0x00000000ffff098c */ /* 0x0007e2000a800004 */
[----:B------:R-:W-:Y:S05]  /*3f30*/  BRA `(.L_x_44) ;  /* 0x0000000000147947 */ /* 0x000fea0003800000 */
.L_x_43:
[----:B------:R-:W-:Y:S02]  /*3f40*/  MOV R2, 0x3f60 ;  /* 0x00003f6000027802 */ /* 0x000fe40000000f00 */
[----:B------:R-:W-:Y:S05]  /*3f50*/  CALL.REL.NOINC `($__internal_0_$__cuda_sm10x_tcgen05_guardrail_trap_col_being_dealloced_not_returned_by_alloc) ;  /* 0x0000000000cc7944 */ /* 0x000fea0003c00000 */
[----:B------:R-:W-:Y:S05]  /*3f60*/  BRA `(.L_x_44) ;  /* 0x0000000000087947 */ /* 0x000fea0003800000 */
.L_x_42:
[----:B------:R-:W-:Y:S02]  /*3f70*/  MOV R2, 0x3f90 ;  /* 0x00003f9000027802 */ /* 0x000fe40000000f00 */
[----:B------:R-:W-:Y:S05]  /*3f80*/  CALL.REL.NOINC `($__internal_2_$__cuda_sm10x_tcgen05_guardrail_trap_unallocated_columns_being_dealloced) ;  /* 0x0000000000d87944 */ /* 0x000fea0003c00000 */
.L_x_44:
[----:B------:R-:W-:Y:S01]  /*3f90*/  NOP ;  /* 0x0000000000007918 */ /* 0x000fe20000000000 */
.L_x_41:
[----:B------:R-:W-:-:S04]  /*3fa0*/  DEPBAR.LE SB0, 0x0 ;  /* 0x000080000000791a */ /* 0x000fc80000000000 */
[----:B---3--:R-:W-:Y:S05]  /*3fb0*/  EXIT ;  /* 0x000000000000794d */ /* 0x008fea0003800000 */
.L_x_18:
[----:B------:R-:W-:Y:S02]  /*3fc0*/  MOV R4, UR5 ;  /* 0x0000000500047c02 */ /* 0x000fe40008000f00 */
[----:B------:R-:W-:Y:S02]  /*3fd0*/  MOV R5, UR5 ;  /* 0x0000000500057c02 */ /* 0x000fe40008000f00 */
[----:B------:R-:W-:-:S07]  /*3fe0*/  MOV R0, UR9 ;  /* 0x0000000900007c02 */ /* 0x000fce0008000f00 */
.L_x_45:
[----:B-1----:R1:W2:Y:S02]  /*3ff0*/  SYNCS.PHASECHK.TRANS64.TRYWAIT P0, [R0+URZ+0x18], R5 ;  /* 0x00001805000075a7 */ /* 0x0022a400080011ff */
[----:B--2---:R-:W-:Y:S05]  /*4000*/  @!P0 NANOSLEEP.SYNCS 0x989680 ;  /* 0x009896800000895d */ /* 0x004fea0003900000 */
[----:B------:R-:W2:Y:S02]  /*4010*/  @!P0 SYNCS.PHASECHK.TRANS64 P0, [R0+URZ+0x18], R5 ;  /* 0x00001805000085a7 */ /* 0x000ea400080010ff */
[----:B--2---:R-:W-:Y:S05]  /*4020*/  @!P0 BRA `(.L_x_45) ;  /* 0xfffffffc00f08947 */ /* 0x004fea000383ffff */
[----:B------:R-:W-:Y:S05]  /*4030*/  BRA `(.L_x_17) ;  /* 0xffffffcc00007947 */ /* 0x000fea000383ffff */
.L_x_21:
[----:B------:R-:W-:Y:S02]  /*4040*/  MOV R4, UR6 ;  /* 0x0000000600047c02 */ /* 0x000fe40008000f00 */
[----:B------:R-:W-:Y:S02]  /*4050*/  MOV R5, UR6 ;  /* 0x0000000600057c02 */ /* 0x000fe40008000f00 */
[----:B------:R-:W-:-:S07]  /*4060*/  MOV R0, UR4 ;  /* 0x0000000400007c02 */ /* 0x000fce0008000f00 */
.L_x_46:
[----:B-1----:R1:W5:Y:S02]  /*4070*/  SYNCS.PHASECHK.TRANS64.TRYWAIT P0, [R0+URZ+0x18], R5 ;  /* 0x00001805000075a7 */ /* 0x00236400080011ff */
[----:B-----5:R-:W-:Y:S05]  /*4080*/  @!P0 NANOSLEEP.SYNCS 0x989680 ;  /* 0x009896800000895d */ /* 0x020fea0003900000 */
[----:B------:R-:W5:Y:S02]  /*4090*/  @!P0 SYNCS.PHASECHK.TRANS64 P0, [R0+URZ+0x18], R5 ;  /* 0x00001805000085a7 */ /* 0x000f6400080010ff */
[----:B-----5:R-:W-:Y:S05]  /*40a0*/  @!P0 BRA `(.L_x_46) ;  /* 0xfffffffc00f08947 */ /* 0x020fea000383ffff */
[----:B------:R-:W-:Y:S05]  /*40b0*/  BRA `(.L_x_47) ;  /* 0xffffffcc00d87947 */ /* 0x000fea000383ffff */
.L_x_24:
[----:B------:R-:W-:Y:S02]  /*40c0*/  MOV R0, UR7 ;  /* 0x0000000700007c02 */ /* 0x000fe40008000f00 */
[-C--:B------:R-:W-:Y:S02]  /*40d0*/  MOV R6, R2.reuse ;  /* 0x0000000200067202 */ /* 0x080fe40000000f00 */
[----:B------:R-:W-:-:S07]  /*40e0*/  MOV R7, R2 ;  /* 0x0000000200077202 */ /* 0x000fce0000000f00 */
.L_x_48:
[----:B-1----:R1:W4:Y:S02]  /*40f0*/  SYNCS.PHASECHK.TRANS64.TRYWAIT P0, [R0+URZ+0x40], R7 ;  /* 0x00004007000075a7 */ /* 0x00232400080011ff */
[----:B----4-:R-:W-:Y:S05]  /*4100*/  @!P0 NANOSLEEP.SYNCS 0x989680 ;  /* 0x009896800000895d */ /* 0x010fea0003900000 */
[----:B------:R-:W4:Y:S02]  /*4110*/  @!P0 SYNCS.PHASECHK.TRANS64 P0, [R0+URZ+0x40], R7 ;  /* 0x00004007000085a7 */ /* 0x000f2400080010ff */
[----:B----4-:R-:W-:Y:S05]  /*4120*/  @!P0 BRA `(.L_x_48) ;  /* 0xfffffffc00f08947 */ /* 0x010fea000383ffff */
[----:B------:R-:W-:Y:S05]  /*4130*/  BRA `(.L_x_49) ;  /* 0xffffffd000ac7947 */ /* 0x000fea000383ffff */
.L_x_26:
[----:B------:R-:W-:Y:S02]  /*4140*/  MOV R6, UR13 ;  /* 0x0000000d00067c02 */ /* 0x000fe40008000f00 */
[----:B------:R-:W-:Y:S02]  /*4150*/  MOV R7, UR13 ;  /* 0x0000000d00077c02 */ /* 0x000fe40008000f00 */
[----:B------:R-:W-:Y:S07]  /*4160*/  MOV R0, UR5 ;  /* 0x0000000500007c02 */ /* 0x000fee0008000f00 */
.L_x_50:
[----:B-1----:R1:W4:Y:S02]  /*4170*/  SYNCS.PHASECHK.TRANS64.TRYWAIT P1, [R0+URZ], R7 ;  /* 0x00000007000075a7 */ /* 0x00232400080211ff */
[----:B----4-:R-:W-:Y:S05]  /*4180*/  @!P1 NANOSLEEP.SYNCS 0x989680 ;  /* 0x009896800000995d */ /* 0x010fea0003900000 */
[----:B------:R-:W4:Y:S02]  /*4190*/  @!P1 SYNCS.PHASECHK.TRANS64 P1, [R0+URZ], R7 ;  /* 0x00000007000095a7 */ /* 0x000f2400080210ff */
[----:B----4-:R-:W-:Y:S05]  /*41a0*/  @!P1 BRA `(.L_x_50) ;  /* 0xfffffffc00f09947 */ /* 0x010fea000383ffff */
[----:B------:R-:W-:Y:S05]  /*41b0*/  BRA `(.L_x_25) ;  /* 0xffffffd000f07947 */ /* 0x000fea000383ffff */
.L_x_29:
[----:B------:R-:W-:-:S07]  /*41c0*/  MOV R5, R4 ;  /* 0x0000000400057202 */ /* 0x000fce0000000f00 */
.L_x_51:
[----:B-1----:R1:W4:Y:S02]  /*41d0*/  SYNCS.PHASECHK.TRANS64.TRYWAIT P0, [R0+URZ+0x40], R5 ;  /* 0x00004005000075a7 */ /* 0x00232400080011ff */
[----:B----4-:R-:W-:Y:S05]  /*41e0*/  @!P0 NANOSLEEP.SYNCS 0x989680 ;  /* 0x009896800000895d */ /* 0x010fea0003900000 */
[----:B------:R-:W4:Y:S02]  /*41f0*/  @!P0 SYNCS.PHASECHK.TRANS64 P0, [R0+URZ+0x40], R5 ;  /* 0x00004005000085a7 */ /* 0x000f2400080010ff */
[----:B----4-:R-:W-:Y:S05]  /*4200*/  @!P0 BRA `(.L_x_51) ;  /* 0xfffffffc00f08947 */ /* 0x010fea000383ffff */
[----:B------:R-:W-:Y:S05]  /*4210*/  BRA `(.L_x_22) ;  /* 0xffffffd4009c7947 */ /* 0x000fea000383ffff */
.L_x_36:
[----:B------:R-:W-:Y:S02]  /*4220*/  MOV R4, UR23 ;  /* 0x0000001700047c02 */ /* 0x000fe40008000f00 */
[----:B------:R-:W-:-:S07]  /*4230*/  MOV R7, R6 ;  /* 0x0000000600077202 */ /* 0x000fce0000000f00 */
.L_x_52:
[----:B-1----:R1:W2:Y:S02]  /*4240*/  SYNCS.PHASECHK.TRANS64.TRYWAIT P0, [R4+URZ+0x30], R7 ;  /* 0x00003007040075a7 */ /* 0x0022a400080011ff */
[----:B--2---:R-:W-:Y:S05]  /*4250*/  @!P0 NANOSLEEP.SYNCS 0x989680 ;  /* 0x009896800000895d */ /* 0x004fea0003900000 */
[----:B------:R-:W2:Y:S02]  /*4260*/  @!P0 SYNCS.PHASECHK.TRANS64 P0, [R4+URZ+0x30], R7 ;  /* 0x00003007040085a7 */ /* 0x000ea400080010ff */
[----:B--2---:R-:W-:Y:S05]  /*4270*/  @!P0 BRA `(.L_x_52) ;  /* 0xfffffffc00f08947 */ /* 0x004fea000383ffff */
[----:B------:R-:W-:Y:S05]  /*4280*/  BRA `(.L_x_53) ;  /* 0xffffffdc00ec7947 */ /* 0x000fea000383ffff */
        .weak           $__internal_0_$__cuda_sm10x_tcgen05_guardrail_trap_col_being_dealloced_not_returned_by_alloc
        .type           $__internal_0_$__cuda_sm10x_tcgen05_guardrail_trap_col_being_dealloced_not_returned_by_alloc,@function
        .size           $__internal_0_$__cuda_sm10x_tcgen05_guardrail_trap_col_being_dealloced_not_returned_by_alloc,($__internal_1_$__cuda_sm10x_tcgen05_guardrail_trap_phase_invalid_during_alloc - $__internal_0_$__cuda_sm10x_tcgen05_guardrail_trap_col_being_dealloced_not_returned_by_alloc)
$__internal_0_$__cuda_sm10x_tcgen05_guardrail_trap_col_being_dealloced_not_returned_by_alloc:
[----:B------:R-:W-:Y:S05]  /*4290*/  BPT.TRAP 0x1 ;  /* 0x000000040000795c */ /* 0x000fea0000300000 */
[----:B------:R-:W-:-:S04]  /*42a0*/  HFMA2 R3, -RZ, RZ, 0, 0 ;  /* 0x00000000ff037431 */ /* 0x000fc800000001ff */
[----:B------:R-:W-:Y:S05]  /*42b0*/  RET.REL.NODEC R2 `(kernel_cutlass_kernel_cudnngemm_swigludense_gemm_persistent_swigluPersistentDenseGemmKernel_object_at__TiledMMA_ThrLayoutVMNK11110000_PermutationMNK____MMAAtom_ThrID10_ShapeMNK12825616_TV_0) ;  /* 0xffffffbc02507950 */ /* 0x000fea0003c3ffff */
        .weak           $__internal_1_$__cuda_sm10x_tcgen05_guardrail_trap_phase_invalid_during_alloc
        .type           $__internal_1_$__cuda_sm10x_tcgen05_guardrail_trap_phase_invalid_during_alloc,@function
        .size           $__internal_1_$__cuda_sm10x_tcgen05_guardrail_trap_phase_invalid_during_alloc,($__internal_2_$__cuda_sm10x_tcgen05_guardrail_trap_unallocated_columns_being_dealloced - $__internal_1_$__cuda_sm10x_tcgen05_guardrail_trap_phase_invalid_during_alloc)
$__internal_1_$__cuda_sm10x_tcgen05_guardrail_trap_phase_invalid_during_alloc:
[----:B------:R-:W-:Y:S05]  /*42c0*/  BPT.TRAP 0x1 ;  /* 0x000000040000795c */ /* 0x000fea0000300000 */
[----:B------:R-:W-:-:S04]  /*42d0*/  MOV R5, 0x0 ;  /* 0x0000000000057802 */ /* 0x000fc80000000f00 */
[----:B------:R-:W-:Y:S05]  /*42e0*/  RET.REL.NODEC R4 `(kernel_cutlass_kernel_cudnngemm_swigludense_gemm_persistent_swigluPersistentDenseGemmKernel_object_at__TiledMMA_ThrLayoutVMNK11110000_PermutationMNK____MMAAtom_ThrID10_ShapeMNK12825616_TV_0) ;  /* 0xffffffbc04447950 */ /* 0x000fea0003c3ffff */
        .weak           $__internal_2_$__cuda_sm10x_tcgen05_guardrail_trap_unallocated_columns_being_dealloced
        .type           $__internal_2_$__cuda_sm10x_tcgen05_guardrail_trap_unallocated_columns_being_dealloced,@function
        .size           $__internal_2_$__cuda_sm10x_tcgen05_guardrail_trap_unallocated_columns_being_dealloced,(.L_x_57 - $__internal_2_$__cuda_sm10x_tcgen05_guardrail_trap_unallocated_columns_being_dealloced)
$__internal_2_$__cuda_sm10x_tcgen05_guardrail_trap_unallocated_columns_being_dealloced:
[----:B------:R-:W-:Y:S05]  /*42f0*/  BPT.TRAP 0x1 ;  /* 0x000000040000795c */ /* 0x000fea0000300000 */
[----:B------:R-:W-:-:S04]  /*4300*/  HFMA2 R3, -RZ, RZ, 0, 0 ;  /* 0x00000000ff037431 */ /* 0x000fc800000001ff */
[----:B------:R-:W-:Y:S05]  /*4310*/  RET.REL.NODEC R2 `(kernel_cutlass_kernel_cudnngemm_swigludense_gemm_persistent_swigluPersistentDenseGemmKernel_object_at__TiledMMA_ThrLayoutVMNK11110000_PermutationMNK____MMAAtom_ThrID10_ShapeMNK12825616_TV_0) ;  /* 0xffffffbc02387950 */ /* 0x000fea0003c3ffff */
.L_x_54:
[----:B------:R-:W-:-:S00]  /*4320*/  BRA `(.L_x_54) ;  /* 0xfffffffc00fc7947 */ /* 0x000fc0000383ffff */
[----:B------:R-:W-:-:S00]  /*4330*/  NOP ;  /* 0x0000000000007918 */ /* 0x000fc00000000000 */
        /* <DEDUP_REMOVED lines=12> */
.L_x_57:


//--------------------- .nv.shared.kernel_cutlass_kernel_cudnngemm_swigludense_gemm_persistent_swigluPersistentDenseGemmKernel_object_at__TiledMMA_ThrLayoutVMNK11110000_PermutationMNK____MMAAtom_ThrID10_ShapeMNK12825616_TV_0 --------------------------
	.section	.nv.shared.kernel_cutlass_kernel_cudnngemm_swigludense_gemm_persistent_swigluPersistentDenseGemmKernel_object_at__TiledMMA_ThrLayoutVMNK11110000_PermutationMNK____MMAAtom_ThrID10_ShapeMNK12825616_TV_0,"aw",@nobits
	.sectionflags	@""
	.align	1024
	.zero		1024


//--------------------- .nv.shared.reserved.0     --------------------------
	.section	.nv.shared.reserved.0,"aw",@nobits
	.align	8
	.weak		__nv_reservedSMEM_offset_0_alias
	.size		__nv_reservedSMEM_offset_0_alias, 0, 64
	.other		__nv_reservedSMEM_offset_0_alias,@"STO_CUDA_RESERVED_SHARED STV_DEFAULT"
__nv_reservedSMEM_offset_0_alias:
	.zero		0
.nv.shared.reserved.0:
	.zero		64
	.weak		__nv_reservedSMEM_allocation_phase
	.type		__nv_reservedSMEM_allocation_phase,@object
	.size		__nv_reservedSMEM_allocation_phase,(.L_0 - __nv_reservedSMEM_allocation_phase)
__nv_reservedSMEM_allocation_phase:
	.zero		1
.L_0:
	.zero		7
	.weak		__nv_reservedSMEM_devtool_atexit_pc
	.type		__nv_reservedSMEM_devtool_atexit_pc,@object
	.size		__nv_reservedSMEM_devtool_atexit_pc,(__nv_reservedSMEM_allocation_mask - __nv_reservedSMEM_devtool_atexit_pc)
__nv_reservedSMEM_devtool_atexit_pc:
	.zero		8
	.weak		__nv_reservedSMEM_allocation_mask
	.type		__nv_reservedSMEM_allocation_mask,@object
	.size		__nv_reservedSMEM_allocation_mask,(.L_2 - __nv_reservedSMEM_allocation_mask)
__nv_reservedSMEM_allocation_mask:
	.zero		4
.L_2:


//--------------------- .nv.constant0.kernel_cutlass_kernel_cudnngemm_swigludense_gemm_persistent_swigluPersistentDenseGemmKernel_object_at__TiledMMA_ThrLayoutVMNK11110000_PermutationMNK____MMAAtom_ThrID10_ShapeMNK12825616_TV_0 --------------------------
	.section	.nv.constant0.kernel_cutlass_kernel_cudnngemm_swigludense_gemm_persistent_swigluPersistentDenseGemmKernel_object_at__TiledMMA_ThrLayoutVMNK11110000_PermutationMNK____MMAAtom_ThrID10_ShapeMNK12825616_TV_0,"a",@progbits
	.sectionflags	@""
	.align	4
.nv.constant0.kernel_cutlass_kernel_cudnngemm_swigludense_gemm_persistent_swigluPersistentDenseGemmKernel_object_at__TiledMMA_ThrLayoutVMNK11110000_PermutationMNK____MMAAtom_ThrID10_ShapeMNK12825616_TV_0:
	.zero		1512


//--------------------- SYMBOLS --------------------------

	.type		.nv.reservedSmem.offset0,@object
	.size		.nv.reservedSmem.offset0,0x4
	.type		.nv.reservedSmem.cap,@object
	.size		.nv.reservedSmem.cap,0x4
